//
// Generated by NVIDIA NVVM Compiler
//
// Compiler Build ID: CL-36424714
// Cuda compilation tools, release 13.0, V13.0.88
// Based on NVVM 20.0.0
//

.version 9.0
.target sm_100
.address_size 64

	// .globl	_Z8printArrPf
.extern .func  (.param .b32 func_retval0) vprintf
(
	.param .b64 vprintf_param_0,
	.param .b64 vprintf_param_1
)
;
.global .align 1 .b8 $str[29] = {70, 114, 111, 109, 32, 80, 114, 105, 110, 116, 65, 114, 114, 58, 32, 114, 101, 115, 91, 37, 100, 93, 32, 61, 32, 37, 102, 10};
.global .align 1 .b8 $str$1[27] = {84, 104, 101, 32, 114, 101, 113, 117, 101, 115, 116, 101, 100, 32, 86, 97, 108, 117, 101, 32, 105, 115, 32, 37, 102, 10};
.extern .shared .align 16 .b8 rab[];
.extern .shared .align 16 .b8 r[];

.visible .entry _Z8printArrPf(
	.param .u64 .ptr .align 1 _Z8printArrPf_param_0
)
{
	.local .align 16 .b8 	__local_depot0[16];
	.reg .b64 	%SP;
	.reg .b64 	%SPL;
	.reg .b32 	%r<7>;
	.reg .b32 	%f<2>;
	.reg .b64 	%rd<9>;
	.reg .b64 	%fd<2>;

	mov.u64 	%SPL, __local_depot0;
	cvta.local.u64 	%SP, %SPL;
	ld.param.u64 	%rd1, [_Z8printArrPf_param_0];
	cvta.to.global.u64 	%rd2, %rd1;
	add.u64 	%rd3, %SP, 0;
	add.u64 	%rd4, %SPL, 0;
	mov.u32 	%r1, %tid.x;
	mov.u32 	%r2, %ctaid.x;
	mov.u32 	%r3, %ntid.x;
	mad.lo.s32 	%r4, %r2, %r3, %r1;
	mul.wide.s32 	%rd5, %r4, 4;
	add.s64 	%rd6, %rd2, %rd5;
	ld.global.f32 	%f1, [%rd6];
	cvt.f64.f32 	%fd1, %f1;
	st.local.u32 	[%rd4], %r4;
	st.local.f64 	[%rd4+8], %fd1;
	mov.u64 	%rd7, $str;
	cvta.global.u64 	%rd8, %rd7;
	{ // callseq 0, 0
	.param .b64 param0;
	st.param.b64 	[param0], %rd8;
	.param .b64 param1;
	st.param.b64 	[param1], %rd3;
	.param .b32 retval0;
	call.uni (retval0), 
	vprintf, 
	(
	param0, 
	param1
	);
	ld.param.b32 	%r5, [retval0];
	} // callseq 0
	ret;

}
	// .globl	_Z8printValPf
.visible .entry _Z8printValPf(
	.param .u64 .ptr .align 1 _Z8printValPf_param_0
)
{
	.local .align 8 .b8 	__local_depot1[8];
	.reg .b64 	%SP;
	.reg .b64 	%SPL;
	.reg .b32 	%r<4>;
	.reg .b32 	%f<2>;
	.reg .b64 	%rd<9>;
	.reg .b64 	%fd<2>;

	mov.u64 	%SPL, __local_depot1;
	cvta.local.u64 	%SP, %SPL;
	ld.param.u64 	%rd1, [_Z8printValPf_param_0];
	cvta.to.global.u64 	%rd2, %rd1;
	add.u64 	%rd3, %SP, 0;
	add.u64 	%rd4, %SPL, 0;
	mov.u32 	%r1, %tid.x;
	mul.wide.u32 	%rd5, %r1, 4;
	add.s64 	%rd6, %rd2, %rd5;
	ld.global.f32 	%f1, [%rd6];
	cvt.f64.f32 	%fd1, %f1;
	st.local.f64 	[%rd4], %fd1;
	mov.u64 	%rd7, $str$1;
	cvta.global.u64 	%rd8, %rd7;
	{ // callseq 1, 0
	.param .b64 param0;
	st.param.b64 	[param0], %rd8;
	.param .b64 param1;
	st.param.b64 	[param1], %rd3;
	.param .b32 retval0;
	call.uni (retval0), 
	vprintf, 
	(
	param0, 
	param1
	);
	ld.param.b32 	%r2, [retval0];
	} // callseq 1
	ret;

}
	// .globl	_Z4copyPfS_
.visible .entry _Z4copyPfS_(
	.param .u64 .ptr .align 1 _Z4copyPfS__param_0,
	.param .u64 .ptr .align 1 _Z4copyPfS__param_1
)
{
	.reg .b32 	%r<5>;
	.reg .b32 	%f<2>;
	.reg .b64 	%rd<8>;

	ld.param.u64 	%rd1, [_Z4copyPfS__param_0];
	ld.param.u64 	%rd2, [_Z4copyPfS__param_1];
	cvta.to.global.u64 	%rd3, %rd2;
	cvta.to.global.u64 	%rd4, %rd1;
	mov.u32 	%r1, %tid.x;
	mov.u32 	%r2, %ctaid.x;
	mov.u32 	%r3, %ntid.x;
	mad.lo.s32 	%r4, %r2, %r3, %r1;
	mul.wide.s32 	%rd5, %r4, 4;
	add.s64 	%rd6, %rd4, %rd5;
	ld.global.f32 	%f1, [%rd6];
	add.s64 	%rd7, %rd3, %rd5;
	st.global.f32 	[%rd7], %f1;
	ret;

}
	// .globl	_Z5alignPfS_i
.visible .entry _Z5alignPfS_i(
	.param .u64 .ptr .align 1 _Z5alignPfS_i_param_0,
	.param .u64 .ptr .align 1 _Z5alignPfS_i_param_1,
	.param .u32 _Z5alignPfS_i_param_2
)
{
	.reg .b32 	%r<7>;
	.reg .b32 	%f<2>;
	.reg .b64 	%rd<9>;

	ld.param.u64 	%rd1, [_Z5alignPfS_i_param_0];
	ld.param.u64 	%rd2, [_Z5alignPfS_i_param_1];
	ld.param.u32 	%r1, [_Z5alignPfS_i_param_2];
	cvta.to.global.u64 	%rd3, %rd2;
	cvta.to.global.u64 	%rd4, %rd1;
	mov.u32 	%r2, %tid.x;
	mov.u32 	%r3, %ctaid.x;
	mov.u32 	%r4, %ntid.x;
	mad.lo.s32 	%r5, %r3, %r4, %r2;
	mul.lo.s32 	%r6, %r1, %r5;
	mul.wide.s32 	%rd5, %r6, 4;
	add.s64 	%rd6, %rd4, %rd5;
	ld.global.f32 	%f1, [%rd6];
	mul.wide.s32 	%rd7, %r5, 4;
	add.s64 	%rd8, %rd3, %rd7;
	st.global.f32 	[%rd8], %f1;
	ret;

}
	// .globl	_Z14naiveGlobalMemPfS_S_i
.visible .entry _Z14naiveGlobalMemPfS_S_i(
	.param .u64 .ptr .align 1 _Z14naiveGlobalMemPfS_S_i_param_0,
	.param .u64 .ptr .align 1 _Z14naiveGlobalMemPfS_S_i_param_1,
	.param .u64 .ptr .align 1 _Z14naiveGlobalMemPfS_S_i_param_2,
	.param .u32 _Z14naiveGlobalMemPfS_S_i_param_3
)
{
	.reg .pred 	%p<4>;
	.reg .b32 	%r<16>;
	.reg .b32 	%f<10>;
	.reg .b64 	%rd<16>;

	ld.param.u64 	%rd2, [_Z14naiveGlobalMemPfS_S_i_param_0];
	ld.param.u64 	%rd3, [_Z14naiveGlobalMemPfS_S_i_param_1];
	ld.param.u64 	%rd4, [_Z14naiveGlobalMemPfS_S_i_param_2];
	ld.param.u32 	%r5, [_Z14naiveGlobalMemPfS_S_i_param_3];
	cvta.to.global.u64 	%rd5, %rd4;
	cvta.to.global.u64 	%rd6, %rd3;
	cvta.to.global.u64 	%rd7, %rd2;
	mov.u32 	%r1, %tid.x;
	mov.u32 	%r6, %ctaid.x;
	mov.u32 	%r7, %ntid.x;
	mul.lo.s32 	%r8, %r7, %r6;
	shl.b32 	%r9, %r8, 1;
	add.s32 	%r10, %r9, %r1;
	shr.u32 	%r11, %r5, 31;
	add.s32 	%r12, %r5, %r11;
	shr.s32 	%r13, %r12, 1;
	mul.wide.s32 	%rd8, %r10, 4;
	add.s64 	%rd9, %rd7, %rd8;
	ld.global.f32 	%f1, [%rd9];
	add.s64 	%rd10, %rd6, %rd8;
	ld.global.f32 	%f2, [%rd10];
	mul.wide.s32 	%rd11, %r13, 4;
	add.s64 	%rd12, %rd9, %rd11;
	ld.global.f32 	%f3, [%rd12];
	add.s64 	%rd13, %rd10, %rd11;
	ld.global.f32 	%f4, [%rd13];
	mul.f32 	%f5, %f3, %f4;
	fma.rn.f32 	%f6, %f1, %f2, %f5;
	add.s64 	%rd1, %rd5, %rd8;
	st.global.f32 	[%rd1], %f6;
	bar.sync 	0;
	setp.lt.s32 	%p1, %r5, 4;
	@%p1 bra 	$L__BB4_5;
	shr.u32 	%r15, %r5, 2;
$L__BB4_2:
	setp.ge.u32 	%p2, %r1, %r15;
	@%p2 bra 	$L__BB4_4;
	shl.b32 	%r14, %r15, 2;
	cvt.u64.u32 	%rd14, %r14;
	add.s64 	%rd15, %rd1, %rd14;
	ld.global.f32 	%f7, [%rd15];
	ld.global.f32 	%f8, [%rd1];
	add.f32 	%f9, %f7, %f8;
	st.global.f32 	[%rd1], %f9;
$L__BB4_4:
	bar.sync 	0;
	shr.u32 	%r4, %r15, 1;
	setp.gt.u32 	%p3, %r15, 1;
	mov.u32 	%r15, %r4;
	@%p3 bra 	$L__BB4_2;
$L__BB4_5:
	ret;

}
	// .globl	_Z12globalMemSumPfi
.visible .entry _Z12globalMemSumPfi(
	.param .u64 .ptr .align 1 _Z12globalMemSumPfi_param_0,
	.param .u32 _Z12globalMemSumPfi_param_1
)
{
	.reg .pred 	%p<4>;
	.reg .b32 	%r<12>;
	.reg .b32 	%f<4>;
	.reg .b64 	%rd<7>;

	ld.param.u64 	%rd2, [_Z12globalMemSumPfi_param_0];
	ld.param.u32 	%r11, [_Z12globalMemSumPfi_param_1];
	mov.u32 	%r1, %tid.x;
	setp.lt.s32 	%p1, %r11, 2;
	@%p1 bra 	$L__BB5_5;
	cvta.to.global.u64 	%rd3, %rd2;
	mov.u32 	%r5, %ctaid.x;
	mov.u32 	%r6, %ntid.x;
	mul.lo.s32 	%r7, %r5, %r6;
	shl.b32 	%r8, %r7, 1;
	add.s32 	%r9, %r8, %r1;
	mul.wide.s32 	%rd4, %r9, 4;
	add.s64 	%rd1, %rd3, %rd4;
$L__BB5_2:
	shr.u32 	%r3, %r11, 1;
	setp.ge.u32 	%p2, %r1, %r3;
	@%p2 bra 	$L__BB5_4;
	shl.b32 	%r10, %r3, 2;
	cvt.u64.u32 	%rd5, %r10;
	add.s64 	%rd6, %rd1, %rd5;
	ld.global.f32 	%f1, [%rd6];
	ld.global.f32 	%f2, [%rd1];
	add.f32 	%f3, %f1, %f2;
	st.global.f32 	[%rd1], %f3;
$L__BB5_4:
	bar.sync 	0;
	setp.gt.u32 	%p3, %r11, 3;
	mov.u32 	%r11, %r3;
	@%p3 bra 	$L__BB5_2;
$L__BB5_5:
	ret;

}
	// .globl	_Z14naiveSharedMemPfS_S_i
.visible .entry _Z14naiveSharedMemPfS_S_i(
	.param .u64 .ptr .align 1 _Z14naiveSharedMemPfS_S_i_param_0,
	.param .u64 .ptr .align 1 _Z14naiveSharedMemPfS_S_i_param_1,
	.param .u64 .ptr .align 1 _Z14naiveSharedMemPfS_S_i_param_2,
	.param .u32 _Z14naiveSharedMemPfS_S_i_param_3
)
{
	.reg .pred 	%p<5>;
	.reg .b32 	%r<28>;
	.reg .b32 	%f<14>;
	.reg .b64 	%rd<15>;

	ld.param.u64 	%rd2, [_Z14naiveSharedMemPfS_S_i_param_0];
	ld.param.u64 	%rd3, [_Z14naiveSharedMemPfS_S_i_param_1];
	ld.param.u64 	%rd1, [_Z14naiveSharedMemPfS_S_i_param_2];
	ld.param.u32 	%r7, [_Z14naiveSharedMemPfS_S_i_param_3];
	cvta.to.global.u64 	%rd4, %rd3;
	cvta.to.global.u64 	%rd5, %rd2;
	mov.u32 	%r1, %tid.x;
	mov.u32 	%r8, %ntid.x;
	mov.u32 	%r9, %ctaid.x;
	mul.lo.s32 	%r10, %r9, %r8;
	shl.b32 	%r11, %r10, 1;
	add.s32 	%r2, %r11, %r1;
	shr.u32 	%r12, %r7, 31;
	add.s32 	%r13, %r7, %r12;
	shr.s32 	%r14, %r13, 1;
	add.s32 	%r15, %r7, %r1;
	mul.wide.s32 	%rd6, %r2, 4;
	add.s64 	%rd7, %rd5, %rd6;
	ld.global.f32 	%f1, [%rd7];
	shl.b32 	%r16, %r15, 2;
	mov.u32 	%r17, rab;
	add.s32 	%r18, %r17, %r16;
	st.shared.f32 	[%r18], %f1;
	add.s64 	%rd8, %rd4, %rd6;
	ld.global.f32 	%f2, [%rd8];
	shl.b32 	%r19, %r7, 2;
	add.s32 	%r20, %r18, %r19;
	st.shared.f32 	[%r20], %f2;
	mul.wide.s32 	%rd9, %r14, 4;
	add.s64 	%rd10, %rd7, %rd9;
	ld.global.f32 	%f3, [%rd10];
	shl.b32 	%r21, %r14, 2;
	add.s32 	%r22, %r18, %r21;
	st.shared.f32 	[%r22], %f3;
	add.s64 	%rd11, %rd8, %rd9;
	ld.global.f32 	%f4, [%rd11];
	add.s32 	%r23, %r22, %r19;
	st.shared.f32 	[%r23], %f4;
	ld.shared.f32 	%f5, [%r18];
	ld.shared.f32 	%f6, [%r20];
	ld.shared.f32 	%f7, [%r22];
	mul.f32 	%f8, %f4, %f7;
	fma.rn.f32 	%f9, %f5, %f6, %f8;
	shl.b32 	%r24, %r1, 2;
	add.s32 	%r3, %r17, %r24;
	st.shared.f32 	[%r3], %f9;
	bar.sync 	0;
	setp.lt.s32 	%p1, %r7, 4;
	@%p1 bra 	$L__BB6_5;
	shr.u32 	%r27, %r7, 2;
$L__BB6_2:
	setp.ge.u32 	%p2, %r1, %r27;
	@%p2 bra 	$L__BB6_4;
	shl.b32 	%r25, %r27, 2;
	add.s32 	%r26, %r3, %r25;
	ld.shared.f32 	%f10, [%r26];
	ld.shared.f32 	%f11, [%r3];
	add.f32 	%f12, %f10, %f11;
	st.shared.f32 	[%r3], %f12;
$L__BB6_4:
	bar.sync 	0;
	shr.u32 	%r6, %r27, 1;
	setp.gt.u32 	%p3, %r27, 1;
	mov.u32 	%r27, %r6;
	@%p3 bra 	$L__BB6_2;
$L__BB6_5:
	setp.ne.s32 	%p4, %r1, 0;
	@%p4 bra 	$L__BB6_7;
	ld.shared.f32 	%f13, [rab];
	cvta.to.global.u64 	%rd12, %rd1;
	add.s64 	%rd14, %rd12, %rd6;
	st.global.f32 	[%rd14], %f13;
$L__BB6_7:
	ret;

}
	// .globl	_Z12sharedMemSumPfi
.visible .entry _Z12sharedMemSumPfi(
	.param .u64 .ptr .align 1 _Z12sharedMemSumPfi_param_0,
	.param .u32 _Z12sharedMemSumPfi_param_1
)
{
	.reg .pred 	%p<5>;
	.reg .b32 	%r<20>;
	.reg .b32 	%f<8>;
	.reg .b64 	%rd<7>;

	ld.param.u64 	%rd2, [_Z12sharedMemSumPfi_param_0];
	ld.param.u32 	%r6, [_Z12sharedMemSumPfi_param_1];
	cvta.to.global.u64 	%rd3, %rd2;
	mov.u32 	%r1, %tid.x;
	mov.u32 	%r7, %ntid.x;
	mov.u32 	%r8, %ctaid.x;
	mul.lo.s32 	%r9, %r8, %r7;
	shl.b32 	%r10, %r9, 1;
	add.s32 	%r11, %r10, %r1;
	mul.wide.s32 	%rd4, %r11, 4;
	add.s64 	%rd1, %rd3, %rd4;
	ld.global.f32 	%f1, [%rd1];
	shr.u32 	%r12, %r6, 31;
	add.s32 	%r13, %r6, %r12;
	shr.s32 	%r14, %r13, 1;
	mul.wide.s32 	%rd5, %r14, 4;
	add.s64 	%rd6, %rd1, %rd5;
	ld.global.f32 	%f2, [%rd6];
	add.f32 	%f3, %f1, %f2;
	shl.b32 	%r15, %r1, 2;
	mov.u32 	%r16, r;
	add.s32 	%r2, %r16, %r15;
	st.shared.f32 	[%r2], %f3;
	bar.sync 	0;
	setp.lt.s32 	%p1, %r6, 4;
	@%p1 bra 	$L__BB7_5;
	shr.u32 	%r19, %r6, 2;
$L__BB7_2:
	setp.ge.u32 	%p2, %r1, %r19;
	@%p2 bra 	$L__BB7_4;
	shl.b32 	%r17, %r19, 2;
	add.s32 	%r18, %r2, %r17;
	ld.shared.f32 	%f4, [%r18];
	ld.shared.f32 	%f5, [%r2];
	add.f32 	%f6, %f4, %f5;
	st.shared.f32 	[%r2], %f6;
$L__BB7_4:
	bar.sync 	0;
	shr.u32 	%r5, %r19, 1;
	setp.gt.u32 	%p3, %r19, 1;
	mov.u32 	%r19, %r5;
	@%p3 bra 	$L__BB7_2;
$L__BB7_5:
	setp.ne.s32 	%p4, %r1, 0;
	@%p4 bra 	$L__BB7_7;
	ld.shared.f32 	%f7, [r];
	st.global.f32 	[%rd1], %f7;
$L__BB7_7:
	ret;

}
	// .globl	_Z12naiveWarpRedPfS_S_i
.visible .entry _Z12naiveWarpRedPfS_S_i(
	.param .u64 .ptr .align 1 _Z12naiveWarpRedPfS_S_i_param_0,
	.param .u64 .ptr .align 1 _Z12naiveWarpRedPfS_S_i_param_1,
	.param .u64 .ptr .align 1 _Z12naiveWarpRedPfS_S_i_param_2,
	.param .u32 _Z12naiveWarpRedPfS_S_i_param_3
)
{
	.reg .pred 	%p<29>;
	.reg .b32 	%r<67>;
	.reg .b32 	%f<35>;
	.reg .b64 	%rd<10>;

	ld.param.u64 	%rd1, [_Z12naiveWarpRedPfS_S_i_param_0];
	ld.param.u64 	%rd2, [_Z12naiveWarpRedPfS_S_i_param_1];
	ld.param.u64 	%rd3, [_Z12naiveWarpRedPfS_S_i_param_2];
	ld.param.u32 	%r54, [_Z12naiveWarpRedPfS_S_i_param_3];
	mov.u32 	%r1, %tid.x;
	shr.u32 	%r35, %r54, 31;
	add.s32 	%r36, %r54, %r35;
	shr.s32 	%r59, %r36, 1;
	setp.lt.s32 	%p1, %r54, 2;
	mov.b32 	%r56, 0;
	@%p1 bra 	$L__BB8_3;
	mov.b32 	%r55, 1;
$L__BB8_2:
	mov.u32 	%r56, %r55;
	shr.u32 	%r5, %r54, 1;
	add.s32 	%r55, %r56, 1;
	setp.gt.u32 	%p2, %r54, 3;
	mov.u32 	%r54, %r5;
	@%p2 bra 	$L__BB8_2;
$L__BB8_3:
	cvta.to.global.u64 	%rd4, %rd1;
	mul.wide.u32 	%rd5, %r1, 4;
	add.s64 	%rd6, %rd4, %rd5;
	ld.global.f32 	%f17, [%rd6];
	cvta.to.global.u64 	%rd7, %rd2;
	add.s64 	%rd8, %rd7, %rd5;
	ld.global.f32 	%f18, [%rd8];
	mul.f32 	%f26, %f17, %f18;
	setp.eq.s32 	%p3, %r56, 0;
	@%p3 bra 	$L__BB8_20;
	and.b32  	%r8, %r56, 3;
	setp.lt.u32 	%p4, %r56, 4;
	@%p4 bra 	$L__BB8_15;
	and.b32  	%r38, %r56, -4;
	neg.s32 	%r57, %r38;
$L__BB8_6:
	setp.ge.s32 	%p5, %r1, %r59;
	setp.lt.s32 	%p6, %r1, %r59;
	mov.b32 	%r39, -1;
	vote.sync.ballot.b32 	%r12, %p6, %r39;
	@%p5 bra 	$L__BB8_8;
	mov.b32 	%r40, %f26;
	shfl.sync.up.b32	%r41|%p8, %r40, %r59, 0, %r12;
	mov.b32 	%f20, %r41;
	add.f32 	%f26, %f26, %f20;
	shr.u32 	%r59, %r59, 1;
$L__BB8_8:
	setp.ge.s32 	%p9, %r1, %r59;
	setp.lt.s32 	%p10, %r1, %r59;
	mov.b32 	%r42, -1;
	vote.sync.ballot.b32 	%r15, %p10, %r42;
	@%p9 bra 	$L__BB8_10;
	mov.b32 	%r43, %f26;
	shfl.sync.up.b32	%r44|%p12, %r43, %r59, 0, %r15;
	mov.b32 	%f21, %r44;
	add.f32 	%f26, %f26, %f21;
	shr.u32 	%r59, %r59, 1;
$L__BB8_10:
	setp.ge.s32 	%p13, %r1, %r59;
	setp.lt.s32 	%p14, %r1, %r59;
	mov.b32 	%r45, -1;
	vote.sync.ballot.b32 	%r18, %p14, %r45;
	@%p13 bra 	$L__BB8_12;
	mov.b32 	%r46, %f26;
	shfl.sync.up.b32	%r47|%p16, %r46, %r59, 0, %r18;
	mov.b32 	%f22, %r47;
	add.f32 	%f26, %f26, %f22;
	shr.u32 	%r59, %r59, 1;
$L__BB8_12:
	setp.ge.s32 	%p17, %r1, %r59;
	setp.lt.s32 	%p18, %r1, %r59;
	mov.b32 	%r48, -1;
	vote.sync.ballot.b32 	%r21, %p18, %r48;
	@%p17 bra 	$L__BB8_14;
	mov.b32 	%r49, %f26;
	shfl.sync.up.b32	%r50|%p20, %r49, %r59, 0, %r21;
	mov.b32 	%f23, %r50;
	add.f32 	%f26, %f26, %f23;
	shr.u32 	%r59, %r59, 1;
$L__BB8_14:
	add.s32 	%r57, %r57, 4;
	setp.ne.s32 	%p21, %r57, 0;
	@%p21 bra 	$L__BB8_6;
$L__BB8_15:
	setp.eq.s32 	%p22, %r8, 0;
	@%p22 bra 	$L__BB8_20;
	neg.s32 	%r64, %r8;
$L__BB8_17:
	.pragma "nounroll";
	setp.ge.s32 	%p23, %r1, %r59;
	setp.lt.s32 	%p24, %r1, %r59;
	mov.b32 	%r51, -1;
	vote.sync.ballot.b32 	%r29, %p24, %r51;
	@%p23 bra 	$L__BB8_19;
	mov.b32 	%r52, %f26;
	shfl.sync.up.b32	%r53|%p26, %r52, %r59, 0, %r29;
	mov.b32 	%f24, %r53;
	add.f32 	%f26, %f26, %f24;
	shr.u32 	%r59, %r59, 1;
$L__BB8_19:
	add.s32 	%r64, %r64, 1;
	setp.ne.s32 	%p27, %r64, 0;
	@%p27 bra 	$L__BB8_17;
$L__BB8_20:
	setp.ne.s32 	%p28, %r1, 0;
	@%p28 bra 	$L__BB8_22;
	cvta.to.global.u64 	%rd9, %rd3;
	st.global.f32 	[%rd9], %f26;
$L__BB8_22:
	ret;

}


// ===== COMPILED SASS (sm_100) =====

	.target	sm_100

	.elftype	@"ET_EXEC"


//--------------------- .note.nv.tkinfo           --------------------------
	.section	.note.nv.tkinfo,"",@"SHT_NOTE"
	.sectionflags	@"SHF_NOTE_NV_TKINFO"
	.tkinfo
        /*0018*/ 	.word	0x00000002
        /*0030*/ 	.string	""
        /*0030*/ 	.string	"ptxas"
        /*0030*/ 	.string	"Cuda compilation tools, release 13.0, V13.0.88"
        /*0030*/ 	.string	"Build cuda_13.0.r13.0/compiler.36424714_0"
        /*0030*/ 	.string	"-arch sm_100 -m 64 "



//--------------------- .note.nv.cuinfo           --------------------------
	.section	.note.nv.cuinfo,"",@"SHT_NOTE"
	.sectionflags	@"SHF_NOTE_NV_CUINFO"
        /*0018*/ 	.short	0x0002
        /*001a*/ 	.short	0x0064
        /*001c*/ 	.short	0x0082
	.zero		2


//--------------------- .nv.info                  --------------------------
	.section	.nv.info,"",@"SHT_CUDA_INFO"
	.align	4


	//----- nvinfo : EIATTR_REGCOUNT
	.align		4
        /*0000*/ 	.byte	0x04, 0x2f
        /*0002*/ 	.short	(.L_3 - .L_2)
	.align		4
.L_2:
        /*0004*/ 	.word	index@(_Z8printArrPf)
        /*0008*/ 	.word	0x00000018


	//----- nvinfo : EIATTR_FRAME_SIZE
	.align		4
.L_3:
        /*000c*/ 	.byte	0x04, 0x11
        /*000e*/ 	.short	(.L_5 - .L_4)
	.align		4
.L_4:
        /*0010*/ 	.word	index@(_Z8printArrPf)
        /*0014*/ 	.word	0x00000010


	//----- nvinfo : EIATTR_REGCOUNT
	.align		4
.L_5:
        /*0018*/ 	.byte	0x04, 0x2f
        /*001a*/ 	.short	(.L_7 - .L_6)
	.align		4
.L_6:
        /*001c*/ 	.word	index@(_Z8printValPf)
        /*0020*/ 	.word	0x00000018


	//----- nvinfo : EIATTR_FRAME_SIZE
	.align		4
.L_7:
        /*0024*/ 	.byte	0x04, 0x11
        /*0026*/ 	.short	(.L_9 - .L_8)
	.align		4
.L_8:
        /*0028*/ 	.word	index@(_Z8printValPf)
        /*002c*/ 	.word	0x00000008


	//----- nvinfo : EIATTR_REGCOUNT
	.align		4
.L_9:
        /*0030*/ 	.byte	0x04, 0x2f
        /*0032*/ 	.short	(.L_11 - .L_10)
	.align		4
.L_10:
        /*0034*/ 	.word	index@(_Z4copyPfS_)
        /*0038*/ 	.word	0x0000000a


	//----- nvinfo : EIATTR_FRAME_SIZE
	.align		4
.L_11:
        /*003c*/ 	.byte	0x04, 0x11
        /*003e*/ 	.short	(.L_13 - .L_12)
	.align		4
.L_12:
        /*0040*/ 	.word	index@(_Z4copyPfS_)
        /*0044*/ 	.word	0x00000000


	//----- nvinfo : EIATTR_REGCOUNT
	.align		4
.L_13:
        /*0048*/ 	.byte	0x04, 0x2f
        /*004a*/ 	.short	(.L_15 - .L_14)
	.align		4
.L_14:
        /*004c*/ 	.word	index@(_Z5alignPfS_i)
        /*0050*/ 	.word	0x0000000a


	//----- nvinfo : EIATTR_FRAME_SIZE
	.align		4
.L_15:
        /*0054*/ 	.byte	0x04, 0x11
        /*0056*/ 	.short	(.L_17 - .L_16)
	.align		4
.L_16:
        /*0058*/ 	.word	index@(_Z5alignPfS_i)
        /*005c*/ 	.word	0x00000000


	//----- nvinfo : EIATTR_REGCOUNT
	.align		4
.L_17:
        /*0060*/ 	.byte	0x04, 0x2f
        /*0062*/ 	.short	(.L_19 - .L_18)
	.align		4
.L_18:
        /*0064*/ 	.word	index@(_Z14naiveGlobalMemPfS_S_i)
        /*0068*/ 	.word	0x00000012


	//----- nvinfo : EIATTR_FRAME_SIZE
	.align		4
.L_19:
        /*006c*/ 	.byte	0x04, 0x11
        /*006e*/ 	.short	(.L_21 - .L_20)
	.align		4
.L_20:
        /*0070*/ 	.word	index@(_Z14naiveGlobalMemPfS_S_i)
        /*0074*/ 	.word	0x00000000


	//----- nvinfo : EIATTR_REGCOUNT
	.align		4
.L_21:
        /*0078*/ 	.byte	0x04, 0x2f
        /*007a*/ 	.short	(.L_23 - .L_22)
	.align		4
.L_22:
        /*007c*/ 	.word	index@(_Z12globalMemSumPfi)
        /*0080*/ 	.word	0x0000000c


	//----- nvinfo : EIATTR_FRAME_SIZE
	.align		4
.L_23:
        /*0084*/ 	.byte	0x04, 0x11
        /*0086*/ 	.short	(.L_25 - .L_24)
	.align		4
.L_24:
        /*0088*/ 	.word	index@(_Z12globalMemSumPfi)
        /*008c*/ 	.word	0x00000000


	//----- nvinfo : EIATTR_REGCOUNT
	.align		4
.L_25:
        /*0090*/ 	.byte	0x04, 0x2f
        /*0092*/ 	.short	(.L_27 - .L_26)
	.align		4
.L_26:
        /*0094*/ 	.word	index@(_Z14naiveSharedMemPfS_S_i)
        /*0098*/ 	.word	0x00000015


	//----- nvinfo : EIATTR_FRAME_SIZE
	.align		4
.L_27:
        /*009c*/ 	.byte	0x04, 0x11
        /*009e*/ 	.short	(.L_29 - .L_28)
	.align		4
.L_28:
        /*00a0*/ 	.word	index@(_Z14naiveSharedMemPfS_S_i)
        /*00a4*/ 	.word	0x00000000


	//----- nvinfo : EIATTR_REGCOUNT
	.align		4
.L_29:
        /*00a8*/ 	.byte	0x04, 0x2f
        /*00aa*/ 	.short	(.L_31 - .L_30)
	.align		4
.L_30:
        /*00ac*/ 	.word	index@(_Z12sharedMemSumPfi)
        /*00b0*/ 	.word	0x0000000c


	//----- nvinfo : EIATTR_FRAME_SIZE
	.align		4
.L_31:
        /*00b4*/ 	.byte	0x04, 0x11
        /*00b6*/ 	.short	(.L_33 - .L_32)
	.align		4
.L_32:
        /*00b8*/ 	.word	index@(_Z12sharedMemSumPfi)
        /*00bc*/ 	.word	0x00000000


	//----- nvinfo : EIATTR_REGCOUNT
	.align		4
.L_33:
        /*00c0*/ 	.byte	0x04, 0x2f
        /*00c2*/ 	.short	(.L_35 - .L_34)
	.align		4
.L_34:
        /*00c4*/ 	.word	index@(_Z12naiveWarpRedPfS_S_i)
        /*00c8*/ 	.word	0x0000000b


	//----- nvinfo : EIATTR_FRAME_SIZE
	.align		4
.L_35:
        /*00cc*/ 	.byte	0x04, 0x11
        /*00ce*/ 	.short	(.L_37 - .L_36)
	.align		4
.L_36:
        /*00d0*/ 	.word	index@(_Z12naiveWarpRedPfS_S_i)
        /*00d4*/ 	.word	0x00000000


	//----- nvinfo : EIATTR_MIN_STACK_SIZE
	.align		4
.L_37:
        /*00d8*/ 	.byte	0x04, 0x12
        /*00da*/ 	.short	(.L_39 - .L_38)
	.align		4
.L_38:
        /*00dc*/ 	.word	index@(_Z12naiveWarpRedPfS_S_i)
        /*00e0*/ 	.word	0x00000000


	//----- nvinfo : EIATTR_MIN_STACK_SIZE
	.align		4
.L_39:
        /*00e4*/ 	.byte	0x04, 0x12
        /*00e6*/ 	.short	(.L_41 - .L_40)
	.align		4
.L_40:
        /*00e8*/ 	.word	index@(_Z12sharedMemSumPfi)
        /*00ec*/ 	.word	0x00000000


	//----- nvinfo : EIATTR_MIN_STACK_SIZE
	.align		4
.L_41:
        /*00f0*/ 	.byte	0x04, 0x12
        /*00f2*/ 	.short	(.L_43 - .L_42)
	.align		4
.L_42:
        /*00f4*/ 	.word	index@(_Z14naiveSharedMemPfS_S_i)
        /*00f8*/ 	.word	0x00000000


	//----- nvinfo : EIATTR_MIN_STACK_SIZE
	.align		4
.L_43:
        /*00fc*/ 	.byte	0x04, 0x12
        /*00fe*/ 	.short	(.L_45 - .L_44)
	.align		4
.L_44:
        /*0100*/ 	.word	index@(_Z12globalMemSumPfi)
        /*0104*/ 	.word	0x00000000


	//----- nvinfo : EIATTR_MIN_STACK_SIZE
	.align		4
.L_45:
        /*0108*/ 	.byte	0x04, 0x12
        /*010a*/ 	.short	(.L_47 - .L_46)
	.align		4
.L_46:
        /*010c*/ 	.word	index@(_Z14naiveGlobalMemPfS_S_i)
        /*0110*/ 	.word	0x00000000


	//----- nvinfo : EIATTR_MIN_STACK_SIZE
	.align		4
.L_47:
        /*0114*/ 	.byte	0x04, 0x12
        /*0116*/ 	.short	(.L_49 - .L_48)
	.align		4
.L_48:
        /*0118*/ 	.word	index@(_Z5alignPfS_i)
        /*011c*/ 	.word	0x00000000


	//----- nvinfo : EIATTR_MIN_STACK_SIZE
	.align		4
.L_49:
        /*0120*/ 	.byte	0x04, 0x12
        /*0122*/ 	.short	(.L_51 - .L_50)
	.align		4
.L_50:
        /*0124*/ 	.word	index@(_Z4copyPfS_)
        /*0128*/ 	.word	0x00000000


	//----- nvinfo : EIATTR_MIN_STACK_SIZE
	.align		4
.L_51:
        /*012c*/ 	.byte	0x04, 0x12
        /*012e*/ 	.short	(.L_53 - .L_52)
	.align		4
.L_52:
        /*0130*/ 	.word	index@(_Z8printValPf)
        /*0134*/ 	.word	0x00000008


	//----- nvinfo : EIATTR_MIN_STACK_SIZE
	.align		4
.L_53:
        /*0138*/ 	.byte	0x04, 0x12
        /*013a*/ 	.short	(.L_55 - .L_54)
	.align		4
.L_54:
        /*013c*/ 	.word	index@(_Z8printArrPf)
        /*0140*/ 	.word	0x00000010
.L_55:


//--------------------- .nv.compat                --------------------------
	.section	.nv.compat,"",@"SHT_CUDA_COMPAT_INFO"
	.align	4
        /*0000*/ 	.byte	0x02, 0x09, 0x00, 0x00, 0x02, 0x02, 0x01, 0x00, 0x02, 0x05, 0x05, 0x00, 0x03, 0x07, 0x01, 0x01
        /*0010*/ 	.byte	0x02, 0x03, 0x00, 0x00, 0x02, 0x06, 0x01, 0x00, 0x04, 0x0b, 0x08, 0x00, 0x09, 0x00, 0x00, 0x00
        /*0020*/ 	.byte	0x00, 0x00, 0x00, 0x00


//--------------------- .nv.info._Z12naiveWarpRedPfS_S_i --------------------------
	.section	.nv.info._Z12naiveWarpRedPfS_S_i,"",@"SHT_CUDA_INFO"
	.sectionflags	@""
	.align	4


	//----- nvinfo : EIATTR_CUDA_API_VERSION
	.align		4
        /*0000*/ 	.byte	0x04, 0x37
        /*0002*/ 	.short	(.L_57 - .L_56)
.L_56:
        /*0004*/ 	.word	0x00000082


	//----- nvinfo : EIATTR_KPARAM_INFO
	.align		4
.L_57:
        /*0008*/ 	.byte	0x04, 0x17
        /*000a*/ 	.short	(.L_59 - .L_58)
.L_58:
        /*000c*/ 	.word	0x00000000
        /*0010*/ 	.short	0x0003
        /*0012*/ 	.short	0x0018
        /*0014*/ 	.byte	0x00, 0xf0, 0x11, 0x00


	//----- nvinfo : EIATTR_KPARAM_INFO
	.align		4
.L_59:
        /*0018*/ 	.byte	0x04, 0x17
        /*001a*/ 	.short	(.L_61 - .L_60)
.L_60:
        /*001c*/ 	.word	0x00000000
        /*0020*/ 	.short	0x0002
        /*0022*/ 	.short	0x0010
        /*0024*/ 	.byte	0x00, 0xf5, 0x21, 0x00


	//----- nvinfo : EIATTR_KPARAM_INFO
	.align		4
.L_61:
        /*0028*/ 	.byte	0x04, 0x17
        /*002a*/ 	.short	(.L_63 - .L_62)
.L_62:
        /*002c*/ 	.word	0x00000000
        /*0030*/ 	.short	0x0001
        /*0032*/ 	.short	0x0008
        /*0034*/ 	.byte	0x00, 0xf5, 0x21, 0x00


	//----- nvinfo : EIATTR_KPARAM_INFO
	.align		4
.L_63:
        /*0038*/ 	.byte	0x04, 0x17
        /*003a*/ 	.short	(.L_65 - .L_64)
.L_64:
        /*003c*/ 	.word	0x00000000
        /*0040*/ 	.short	0x0000
        /*0042*/ 	.short	0x0000
        /*0044*/ 	.byte	0x00, 0xf5, 0x21, 0x00


	//----- nvinfo : EIATTR_SPARSE_MMA_MASK
	.align		4
.L_65:
        /*0048*/ 	.byte	0x03, 0x50
        /*004a*/ 	.short	0x0000


	//----- nvinfo : EIATTR_MAXREG_COUNT
	.align		4
        /*004c*/ 	.byte	0x03, 0x1b
        /*004e*/ 	.short	0x00ff


	//----- nvinfo : EIATTR_MERCURY_ISA_VERSION
	.align		4
        /*0050*/ 	.byte	0x03, 0x5f
        /*0052*/ 	.short	0x0101


	//----- nvinfo : EIATTR_COOP_GROUP_MASK_REGIDS
	.align		4
        /*0054*/ 	.byte	0x04, 0x29
        /*0056*/ 	.short	(.L_67 - .L_66)


	//   ....[0]....
.L_66:
        /*0058*/ 	.word	0xffffffff


	//   ....[1]....
        /*005c*/ 	.word	0x05000002


	//   ....[2]....
        /*0060*/ 	.word	0xffffffff


	//   ....[3]....
        /*0064*/ 	.word	0x05000002


	//   ....[4]....
        /*0068*/ 	.word	0xffffffff


	//   ....[5]....
        /*006c*/ 	.word	0x05000002


	//   ....[6]....
        /*0070*/ 	.word	0xffffffff


	//   ....[7]....
        /*0074*/ 	.word	0x05000002


	//   ....[8]....
        /*0078*/ 	.word	0xffffffff


	//   ....[9]....
        /*007c*/ 	.word	0x05000002


	//   ....[10]....
        /*0080*/ 	.word	0x05000002


	//   ....[11]....
        /*0084*/ 	.word	0x05000002


	//   ....[12]....
        /*0088*/ 	.word	0x05000002


	//   ....[13]....
        /*008c*/ 	.word	0x05000002


	//   ....[14]....
        /*0090*/ 	.word	0x05000002


	//   ....[15]....
        /*0094*/ 	.word	0x05000002


	//   ....[16]....
        /*0098*/ 	.word	0x05000002


	//   ....[17]....
        /*009c*/ 	.word	0x05000002


	//   ....[18]....
        /*00a0*/ 	.word	0x05000002


	//   ....[19]....
        /*00a4*/ 	.word	0x05000002


	//----- nvinfo : EIATTR_COOP_GROUP_INSTR_OFFSETS
	.align		4
.L_67:
        /*00a8*/ 	.byte	0x04, 0x28
        /*00aa*/ 	.short	(.L_69 - .L_68)


	//   ....[0]....
.L_68:
        /*00ac*/ 	.word	0x00000270


	//   ....[1]....
        /*00b0*/ 	.word	0x000002e0


	//   ....[2]....
        /*00b4*/ 	.word	0x00000360


	//   ....[3]....
        /*00b8*/ 	.word	0x000003b0


	//   ....[4]....
        /*00bc*/ 	.word	0x00000430


	//   ....[5]....
        /*00c0*/ 	.word	0x00000480


	//   ....[6]....
        /*00c4*/ 	.word	0x00000500


	//   ....[7]....
        /*00c8*/ 	.word	0x00000550


	//   ....[8]....
        /*00cc*/ 	.word	0x00000640


	//   ....[9]....
        /*00d0*/ 	.word	0x000006b0


	//   ....[10]....
        /*00d4*/ 	.word	0x000007a0


	//   ....[11]....
        /*00d8*/ 	.word	0x00000810


	//   ....[12]....
        /*00dc*/ 	.word	0x00000890


	//   ....[13]....
        /*00e0*/ 	.word	0x00000900


	//   ....[14]....
        /*00e4*/ 	.word	0x00000980


	//   ....[15]....
        /*00e8*/ 	.word	0x000009f0


	//   ....[16]....
        /*00ec*/ 	.word	0x00000a70


	//   ....[17]....
        /*00f0*/ 	.word	0x00000ae0


	//   ....[18]....
        /*00f4*/ 	.word	0x00000b60


	//   ....[19]....
        /*00f8*/ 	.word	0x00000bd0


	//----- nvinfo : EIATTR_VRC_CTA_INIT_COUNT
	.align		4
.L_69:
        /*00fc*/ 	.byte	0x02, 0x4a
	.zero		1
	.zero		1


	//----- nvinfo : EIATTR_EXIT_INSTR_OFFSETS
	.align		4
        /*0100*/ 	.byte	0x04, 0x1c
        /*0102*/ 	.short	(.L_71 - .L_70)


	//   ....[0]....
.L_70:
        /*0104*/ 	.word	0x00000720


	//   ....[1]....
        /*0108*/ 	.word	0x00000750


	//----- nvinfo : EIATTR_CRS_STACK_SIZE
	.align		4
.L_71:
        /*010c*/ 	.byte	0x04, 0x1e
        /*010e*/ 	.short	(.L_73 - .L_72)
.L_72:
        /*0110*/ 	.word	0x00000000


	//----- nvinfo : EIATTR_CBANK_PARAM_SIZE
	.align		4
.L_73:
        /*0114*/ 	.byte	0x03, 0x19
        /*0116*/ 	.short	0x001c


	//----- nvinfo : EIATTR_PARAM_CBANK
	.align		4
        /*0118*/ 	.byte	0x04, 0x0a
        /*011a*/ 	.short	(.L_75 - .L_74)
	.align		4
.L_74:
        /*011c*/ 	.word	index@(.nv.constant0._Z12naiveWarpRedPfS_S_i)
        /*0120*/ 	.short	0x0380
        /*0122*/ 	.short	0x001c


	//----- nvinfo : EIATTR_SW_WAR
	.align		4
.L_75:
        /*0124*/ 	.byte	0x04, 0x36
        /*0126*/ 	.short	(.L_77 - .L_76)
.L_76:
        /*0128*/ 	.word	0x00000008
.L_77:


//--------------------- .nv.info._Z12sharedMemSumPfi --------------------------
	.section	.nv.info._Z12sharedMemSumPfi,"",@"SHT_CUDA_INFO"
	.sectionflags	@""
	.align	4


	//----- nvinfo : EIATTR_CUDA_API_VERSION
	.align		4
        /*0000*/ 	.byte	0x04, 0x37
        /*0002*/ 	.short	(.L_79 - .L_78)
.L_78:
        /*0004*/ 	.word	0x00000082


	//----- nvinfo : EIATTR_KPARAM_INFO
	.align		4
.L_79:
        /*0008*/ 	.byte	0x04, 0x17
        /*000a*/ 	.short	(.L_81 - .L_80)
.L_80:
        /*000c*/ 	.word	0x00000000
        /*0010*/ 	.short	0x0001
        /*0012*/ 	.short	0x0008
        /*0014*/ 	.byte	0x00, 0xf0, 0x11, 0x00


	//----- nvinfo : EIATTR_KPARAM_INFO
	.align		4
.L_81:
        /*0018*/ 	.byte	0x04, 0x17
        /*001a*/ 	.short	(.L_83 - .L_82)
.L_82:
        /*001c*/ 	.word	0x00000000
        /*0020*/ 	.short	0x0000
        /*0022*/ 	.short	0x0000
        /*0024*/ 	.byte	0x00, 0xf5, 0x21, 0x00


	//----- nvinfo : EIATTR_SPARSE_MMA_MASK
	.align		4
.L_83:
        /*0028*/ 	.byte	0x03, 0x50
        /*002a*/ 	.short	0x0000


	//----- nvinfo : EIATTR_MAXREG_COUNT
	.align		4
        /*002c*/ 	.byte	0x03, 0x1b
        /*002e*/ 	.short	0x00ff


	//----- nvinfo : EIATTR_NUM_BARRIERS
	.align		4
        /*0030*/ 	.byte	0x02, 0x4c
        /*0032*/ 	.byte	0x01
	.zero		1


	//----- nvinfo : EIATTR_MERCURY_ISA_VERSION
	.align		4
        /*0034*/ 	.byte	0x03, 0x5f
        /*0036*/ 	.short	0x0101


	//----- nvinfo : EIATTR_VRC_CTA_INIT_COUNT
	.align		4
        /*0038*/ 	.byte	0x02, 0x4a
	.zero		1
	.zero		1


	//----- nvinfo : EIATTR_EXIT_INSTR_OFFSETS
	.align		4
        /*003c*/ 	.byte	0x04, 0x1c
        /*003e*/ 	.short	(.L_85 - .L_84)


	//   ....[0]....
.L_84:
        /*0040*/ 	.word	0x00000240


	//   ....[1]....
        /*0044*/ 	.word	0x000002a0


	//----- nvinfo : EIATTR_CBANK_PARAM_SIZE
	.align		4
.L_85:
        /*0048*/ 	.byte	0x03, 0x19
        /*004a*/ 	.short	0x000c


	//----- nvinfo : EIATTR_PARAM_CBANK
	.align		4
        /*004c*/ 	.byte	0x04, 0x0a
        /*004e*/ 	.short	(.L_87 - .L_86)
	.align		4
.L_86:
        /*0050*/ 	.word	index@(.nv.constant0._Z12sharedMemSumPfi)
        /*0054*/ 	.short	0x0380
        /*0056*/ 	.short	0x000c


	//----- nvinfo : EIATTR_SW_WAR
	.align		4
.L_87:
        /*0058*/ 	.byte	0x04, 0x36
        /*005a*/ 	.short	(.L_89 - .L_88)
.L_88:
        /*005c*/ 	.word	0x00000008
.L_89:


//--------------------- .nv.info._Z14naiveSharedMemPfS_S_i --------------------------
	.section	.nv.info._Z14naiveSharedMemPfS_S_i,"",@"SHT_CUDA_INFO"
	.sectionflags	@""
	.align	4


	//----- nvinfo : EIATTR_CUDA_API_VERSION
	.align		4
        /*0000*/ 	.byte	0x04, 0x37
        /*0002*/ 	.short	(.L_91 - .L_90)
.L_90:
        /*0004*/ 	.word	0x00000082


	//----- nvinfo : EIATTR_KPARAM_INFO
	.align		4
.L_91:
        /*0008*/ 	.byte	0x04, 0x17
        /*000a*/ 	.short	(.L_93 - .L_92)
.L_92:
        /*000c*/ 	.word	0x00000000
        /*0010*/ 	.short	0x0003
        /*0012*/ 	.short	0x0018
        /*0014*/ 	.byte	0x00, 0xf0, 0x11, 0x00


	//----- nvinfo : EIATTR_KPARAM_INFO
	.align		4
.L_93:
        /*0018*/ 	.byte	0x04, 0x17
        /*001a*/ 	.short	(.L_95 - .L_94)
.L_94:
        /*001c*/ 	.word	0x00000000
        /*0020*/ 	.short	0x0002
        /*0022*/ 	.short	0x0010
        /*0024*/ 	.byte	0x00, 0xf5, 0x21, 0x00


	//----- nvinfo : EIATTR_KPARAM_INFO
	.align		4
.L_95:
        /*0028*/ 	.byte	0x04, 0x17
        /*002a*/ 	.short	(.L_97 - .L_96)
.L_96:
        /*002c*/ 	.word	0x00000000
        /*0030*/ 	.short	0x0001
        /*0032*/ 	.short	0x0008
        /*0034*/ 	.byte	0x00, 0xf5, 0x21, 0x00


	//----- nvinfo : EIATTR_KPARAM_INFO
	.align		4
.L_97:
        /*0038*/ 	.byte	0x04, 0x17
        /*003a*/ 	.short	(.L_99 - .L_98)
.L_98:
        /*003c*/ 	.word	0x00000000
        /*0040*/ 	.short	0x0000
        /*0042*/ 	.short	0x0000
        /*0044*/ 	.byte	0x00, 0xf5, 0x21, 0x00


	//----- nvinfo : EIATTR_SPARSE_MMA_MASK
	.align		4
.L_99:
        /*0048*/ 	.byte	0x03, 0x50
        /*004a*/ 	.short	0x0000


	//----- nvinfo : EIATTR_MAXREG_COUNT
	.align		4
        /*004c*/ 	.byte	0x03, 0x1b
        /*004e*/ 	.short	0x00ff


	//----- nvinfo : EIATTR_NUM_BARRIERS
	.align		4
        /*0050*/ 	.byte	0x02, 0x4c
        /*0052*/ 	.byte	0x01
	.zero		1


	//----- nvinfo : EIATTR_MERCURY_ISA_VERSION
	.align		4
        /*0054*/ 	.byte	0x03, 0x5f
        /*0056*/ 	.short	0x0101


	//----- nvinfo : EIATTR_VRC_CTA_INIT_COUNT
	.align		4
        /*0058*/ 	.byte	0x02, 0x4a
	.zero		1
	.zero		1


	//----- nvinfo : EIATTR_EXIT_INSTR_OFFSETS
	.align		4
        /*005c*/ 	.byte	0x04, 0x1c
        /*005e*/ 	.short	(.L_101 - .L_100)


	//   ....[0]....
.L_100:
        /*0060*/ 	.word	0x00000360


	//   ....[1]....
        /*0064*/ 	.word	0x000003e0


	//----- nvinfo : EIATTR_CBANK_PARAM_SIZE
	.align		4
.L_101:
        /*0068*/ 	.byte	0x03, 0x19
        /*006a*/ 	.short	0x001c


	//----- nvinfo : EIATTR_PARAM_CBANK
	.align		4
        /*006c*/ 	.byte	0x04, 0x0a
        /*006e*/ 	.short	(.L_103 - .L_102)
	.align		4
.L_102:
        /*0070*/ 	.word	index@(.nv.constant0._Z14naiveSharedMemPfS_S_i)
        /*0074*/ 	.short	0x0380
        /*0076*/ 	.short	0x001c


	//----- nvinfo : EIATTR_SW_WAR
	.align		4
.L_103:
        /*0078*/ 	.byte	0x04, 0x36
        /*007a*/ 	.short	(.L_105 - .L_104)
.L_104:
        /*007c*/ 	.word	0x00000008
.L_105:


//--------------------- .nv.info._Z12globalMemSumPfi --------------------------
	.section	.nv.info._Z12globalMemSumPfi,"",@"SHT_CUDA_INFO"
	.sectionflags	@""
	.align	4


	//----- nvinfo : EIATTR_CUDA_API_VERSION
	.align		4
        /*0000*/ 	.byte	0x04, 0x37
        /*0002*/ 	.short	(.L_107 - .L_106)
.L_106:
        /*0004*/ 	.word	0x00000082


	//----- nvinfo : EIATTR_KPARAM_INFO
	.align		4
.L_107:
        /*0008*/ 	.byte	0x04, 0x17
        /*000a*/ 	.short	(.L_109 - .L_108)
.L_108:
        /*000c*/ 	.word	0x00000000
        /*0010*/ 	.short	0x0001
        /*0012*/ 	.short	0x0008
        /*0014*/ 	.byte	0x00, 0xf0, 0x11, 0x00


	//----- nvinfo : EIATTR_KPARAM_INFO
	.align		4
.L_109:
        /*0018*/ 	.byte	0x04, 0x17
        /*001a*/ 	.short	(.L_111 - .L_110)
.L_110:
        /*001c*/ 	.word	0x00000000
        /*0020*/ 	.short	0x0000
        /*0022*/ 	.short	0x0000
        /*0024*/ 	.byte	0x00, 0xf5, 0x21, 0x00


	//----- nvinfo : EIATTR_SPARSE_MMA_MASK
	.align		4
.L_111:
        /*0028*/ 	.byte	0x03, 0x50
        /*002a*/ 	.short	0x0000


	//----- nvinfo : EIATTR_MAXREG_COUNT
	.align		4
        /*002c*/ 	.byte	0x03, 0x1b
        /*002e*/ 	.short	0x00ff


	//----- nvinfo : EIATTR_NUM_BARRIERS
	.align		4
        /*0030*/ 	.byte	0x02, 0x4c
        /*0032*/ 	.byte	0x01
	.zero		1


	//----- nvinfo : EIATTR_MERCURY_ISA_VERSION
	.align		4
        /*0034*/ 	.byte	0x03, 0x5f
        /*0036*/ 	.short	0x0101


	//----- nvinfo : EIATTR_VRC_CTA_INIT_COUNT
	.align		4
        /*0038*/ 	.byte	0x02, 0x4a
	.zero		1
	.zero		1


	//----- nvinfo : EIATTR_EXIT_INSTR_OFFSETS
	.align		4
        /*003c*/ 	.byte	0x04, 0x1c
        /*003e*/ 	.short	(.L_113 - .L_112)


	//   ....[0]....
.L_112:
        /*0040*/ 	.word	0x00000030


	//   ....[1]....
        /*0044*/ 	.word	0x000001d0


	//----- nvinfo : EIATTR_CRS_STACK_SIZE
	.align		4
.L_113:
        /*0048*/ 	.byte	0x04, 0x1e
        /*004a*/ 	.short	(.L_115 - .L_114)
.L_114:
        /*004c*/ 	.word	0x00000000


	//----- nvinfo : EIATTR_CBANK_PARAM_SIZE
	.align		4
.L_115:
        /*0050*/ 	.byte	0x03, 0x19
        /*0052*/ 	.short	0x000c


	//----- nvinfo : EIATTR_PARAM_CBANK
	.align		4
        /*0054*/ 	.byte	0x04, 0x0a
        /*0056*/ 	.short	(.L_117 - .L_116)
	.align		4
.L_116:
        /*0058*/ 	.word	index@(.nv.constant0._Z12globalMemSumPfi)
        /*005c*/ 	.short	0x0380
        /*005e*/ 	.short	0x000c


	//----- nvinfo : EIATTR_SW_WAR
	.align		4
.L_117:
        /*0060*/ 	.byte	0x04, 0x36
        /*0062*/ 	.short	(.L_119 - .L_118)
.L_118:
        /*0064*/ 	.word	0x00000008
.L_119:


//--------------------- .nv.info._Z14naiveGlobalMemPfS_S_i --------------------------
	.section	.nv.info._Z14naiveGlobalMemPfS_S_i,"",@"SHT_CUDA_INFO"
	.sectionflags	@""
	.align	4


	//----- nvinfo : EIATTR_CUDA_API_VERSION
	.align		4
        /*0000*/ 	.byte	0x04, 0x37
        /*0002*/ 	.short	(.L_121 - .L_120)
.L_120:
        /*0004*/ 	.word	0x00000082


	//----- nvinfo : EIATTR_KPARAM_INFO
	.align		4
.L_121:
        /*0008*/ 	.byte	0x04, 0x17
        /*000a*/ 	.short	(.L_123 - .L_122)
.L_122:
        /*000c*/ 	.word	0x00000000
        /*0010*/ 	.short	0x0003
        /*0012*/ 	.short	0x0018
        /*0014*/ 	.byte	0x00, 0xf0, 0x11, 0x00


	//----- nvinfo : EIATTR_KPARAM_INFO
	.align		4
.L_123:
        /*0018*/ 	.byte	0x04, 0x17
        /*001a*/ 	.short	(.L_125 - .L_124)
.L_124:
        /*001c*/ 	.word	0x00000000
        /*0020*/ 	.short	0x0002
        /*0022*/ 	.short	0x0010
        /*0024*/ 	.byte	0x00, 0xf5, 0x21, 0x00


	//----- nvinfo : EIATTR_KPARAM_INFO
	.align		4
.L_125:
        /*0028*/ 	.byte	0x04, 0x17
        /*002a*/ 	.short	(.L_127 - .L_126)
.L_126:
        /*002c*/ 	.word	0x00000000
        /*0030*/ 	.short	0x0001
        /*0032*/ 	.short	0x0008
        /*0034*/ 	.byte	0x00, 0xf5, 0x21, 0x00


	//----- nvinfo : EIATTR_KPARAM_INFO
	.align		4
.L_127:
        /*0038*/ 	.byte	0x04, 0x17
        /*003a*/ 	.short	(.L_129 - .L_128)
.L_128:
        /*003c*/ 	.word	0x00000000
        /*0040*/ 	.short	0x0000
        /*0042*/ 	.short	0x0000
        /*0044*/ 	.byte	0x00, 0xf5, 0x21, 0x00


	//----- nvinfo : EIATTR_SPARSE_MMA_MASK
	.align		4
.L_129:
        /*0048*/ 	.byte	0x03, 0x50
        /*004a*/ 	.short	0x0000


	//----- nvinfo : EIATTR_MAXREG_COUNT
	.align		4
        /*004c*/ 	.byte	0x03, 0x1b
        /*004e*/ 	.short	0x00ff


	//----- nvinfo : EIATTR_NUM_BARRIERS
	.align		4
        /*0050*/ 	.byte	0x02, 0x4c
        /*0052*/ 	.byte	0x01
	.zero		1


	//----- nvinfo : EIATTR_MERCURY_ISA_VERSION
	.align		4
        /*0054*/ 	.byte	0x03, 0x5f
        /*0056*/ 	.short	0x0101


	//----- nvinfo : EIATTR_VRC_CTA_INIT_COUNT
	.align		4
        /*0058*/ 	.byte	0x02, 0x4a
	.zero		1
	.zero		1


	//----- nvinfo : EIATTR_EXIT_INSTR_OFFSETS
	.align		4
        /*005c*/ 	.byte	0x04, 0x1c
        /*005e*/ 	.short	(.L_131 - .L_130)


	//   ....[0]....
.L_130:
        /*0060*/ 	.word	0x000001b0


	//   ....[1]....
        /*0064*/ 	.word	0x000002b0


	//----- nvinfo : EIATTR_CRS_STACK_SIZE
	.align		4
.L_131:
        /*0068*/ 	.byte	0x04, 0x1e
        /*006a*/ 	.short	(.L_133 - .L_132)
.L_132:
        /*006c*/ 	.word	0x00000000


	//----- nvinfo : EIATTR_CBANK_PARAM_SIZE
	.align		4
.L_133:
        /*0070*/ 	.byte	0x03, 0x19
        /*0072*/ 	.short	0x001c


	//----- nvinfo : EIATTR_PARAM_CBANK
	.align		4
        /*0074*/ 	.byte	0x04, 0x0a
        /*0076*/ 	.short	(.L_135 - .L_134)
	.align		4
.L_134:
        /*0078*/ 	.word	index@(.nv.constant0._Z14naiveGlobalMemPfS_S_i)
        /*007c*/ 	.short	0x0380
        /*007e*/ 	.short	0x001c


	//----- nvinfo : EIATTR_SW_WAR
	.align		4
.L_135:
        /*0080*/ 	.byte	0x04, 0x36
        /*0082*/ 	.short	(.L_137 - .L_136)
.L_136:
        /*0084*/ 	.word	0x00000008
.L_137:


//--------------------- .nv.info._Z5alignPfS_i    --------------------------
	.section	.nv.info._Z5alignPfS_i,"",@"SHT_CUDA_INFO"
	.sectionflags	@""
	.align	4


	//----- nvinfo : EIATTR_CUDA_API_VERSION
	.align		4
        /*0000*/ 	.byte	0x04, 0x37
        /*0002*/ 	.short	(.L_139 - .L_138)
.L_138:
        /*0004*/ 	.word	0x00000082


	//----- nvinfo : EIATTR_KPARAM_INFO
	.align		4
.L_139:
        /*0008*/ 	.byte	0x04, 0x17
        /*000a*/ 	.short	(.L_141 - .L_140)
.L_140:
        /*000c*/ 	.word	0x00000000
        /*0010*/ 	.short	0x0002
        /*0012*/ 	.short	0x0010
        /*0014*/ 	.byte	0x00, 0xf0, 0x11, 0x00


	//----- nvinfo : EIATTR_KPARAM_INFO
	.align		4
.L_141:
        /*0018*/ 	.byte	0x04, 0x17
        /*001a*/ 	.short	(.L_143 - .L_142)
.L_142:
        /*001c*/ 	.word	0x00000000
        /*0020*/ 	.short	0x0001
        /*0022*/ 	.short	0x0008
        /*0024*/ 	.byte	0x00, 0xf5, 0x21, 0x00


	//----- nvinfo : EIATTR_KPARAM_INFO
	.align		4
.L_143:
        /*0028*/ 	.byte	0x04, 0x17
        /*002a*/ 	.short	(.L_145 - .L_144)
.L_144:
        /*002c*/ 	.word	0x00000000
        /*0030*/ 	.short	0x0000
        /*0032*/ 	.short	0x0000
        /*0034*/ 	.byte	0x00, 0xf5, 0x21, 0x00


	//----- nvinfo : EIATTR_SPARSE_MMA_MASK
	.align		4
.L_145:
        /*0038*/ 	.byte	0x03, 0x50
        /*003a*/ 	.short	0x0000


	//----- nvinfo : EIATTR_MAXREG_COUNT
	.align		4
        /*003c*/ 	.byte	0x03, 0x1b
        /*003e*/ 	.short	0x00ff


	//----- nvinfo : EIATTR_MERCURY_ISA_VERSION
	.align		4
        /*0040*/ 	.byte	0x03, 0x5f
        /*0042*/ 	.short	0x0101


	//----- nvinfo : EIATTR_VRC_CTA_INIT_COUNT
	.align		4
        /*0044*/ 	.byte	0x02, 0x4a
	.zero		1
	.zero		1


	//----- nvinfo : EIATTR_EXIT_INSTR_OFFSETS
	.align		4
        /*0048*/ 	.byte	0x04, 0x1c
        /*004a*/ 	.short	(.L_147 - .L_146)


	//   ....[0]....
.L_146:
        /*004c*/ 	.word	0x000000e0


	//----- nvinfo : EIATTR_CBANK_PARAM_SIZE
	.align		4
.L_147:
        /*0050*/ 	.byte	0x03, 0x19
        /*0052*/ 	.short	0x0014


	//----- nvinfo : EIATTR_PARAM_CBANK
	.align		4
        /*0054*/ 	.byte	0x04, 0x0a
        /*0056*/ 	.short	(.L_149 - .L_148)
	.align		4
.L_148:
        /*0058*/ 	.word	index@(.nv.constant0._Z5alignPfS_i)
        /*005c*/ 	.short	0x0380
        /*005e*/ 	.short	0x0014


	//----- nvinfo : EIATTR_SW_WAR
	.align		4
.L_149:
        /*0060*/ 	.byte	0x04, 0x36
        /*0062*/ 	.short	(.L_151 - .L_150)
.L_150:
        /*0064*/ 	.word	0x00000008
.L_151:


//--------------------- .nv.info._Z4copyPfS_      --------------------------
	.section	.nv.info._Z4copyPfS_,"",@"SHT_CUDA_INFO"
	.sectionflags	@""
	.align	4


	//----- nvinfo : EIATTR_CUDA_API_VERSION
	.align		4
        /*0000*/ 	.byte	0x04, 0x37
        /*0002*/ 	.short	(.L_153 - .L_152)
.L_152:
        /*0004*/ 	.word	0x00000082


	//----- nvinfo : EIATTR_KPARAM_INFO
	.align		4
.L_153:
        /*0008*/ 	.byte	0x04, 0x17
        /*000a*/ 	.short	(.L_155 - .L_154)
.L_154:
        /*000c*/ 	.word	0x00000000
        /*0010*/ 	.short	0x0001
        /*0012*/ 	.short	0x0008
        /*0014*/ 	.byte	0x00, 0xf5, 0x21, 0x00


	//----- nvinfo : EIATTR_KPARAM_INFO
	.align		4
.L_155:
        /*0018*/ 	.byte	0x04, 0x17
        /*001a*/ 	.short	(.L_157 - .L_156)
.L_156:
        /*001c*/ 	.word	0x00000000
        /*0020*/ 	.short	0x0000
        /*0022*/ 	.short	0x0000
        /*0024*/ 	.byte	0x00, 0xf5, 0x21, 0x00


	//----- nvinfo : EIATTR_SPARSE_MMA_MASK
	.align		4
.L_157:
        /*0028*/ 	.byte	0x03, 0x50
        /*002a*/ 	.short	0x0000


	//----- nvinfo : EIATTR_MAXREG_COUNT
	.align		4
        /*002c*/ 	.byte	0x03, 0x1b
        /*002e*/ 	.short	0x00ff


	//----- nvinfo : EIATTR_MERCURY_ISA_VERSION
	.align		4
        /*0030*/ 	.byte	0x03, 0x5f
        /*0032*/ 	.short	0x0101


	//----- nvinfo : EIATTR_VRC_CTA_INIT_COUNT
	.align		4
        /*0034*/ 	.byte	0x02, 0x4a
	.zero		1
	.zero		1


	//----- nvinfo : EIATTR_EXIT_INSTR_OFFSETS
	.align		4
        /*0038*/ 	.byte	0x04, 0x1c
        /*003a*/ 	.short	(.L_159 - .L_158)


	//   ....[0]....
.L_158:
        /*003c*/ 	.word	0x000000c0


	//----- nvinfo : EIATTR_CBANK_PARAM_SIZE
	.align		4
.L_159:
        /*0040*/ 	.byte	0x03, 0x19
        /*0042*/ 	.short	0x0010


	//----- nvinfo : EIATTR_PARAM_CBANK
	.align		4
        /*0044*/ 	.byte	0x04, 0x0a
        /*0046*/ 	.short	(.L_161 - .L_160)
	.align		4
.L_160:
        /*0048*/ 	.word	index@(.nv.constant0._Z4copyPfS_)
        /*004c*/ 	.short	0x0380
        /*004e*/ 	.short	0x0010


	//----- nvinfo : EIATTR_SW_WAR
	.align		4
.L_161:
        /*0050*/ 	.byte	0x04, 0x36
        /*0052*/ 	.short	(.L_163 - .L_162)
.L_162:
        /*0054*/ 	.word	0x00000008
.L_163:


//--------------------- .nv.info._Z8printValPf    --------------------------
	.section	.nv.info._Z8printValPf,"",@"SHT_CUDA_INFO"
	.sectionflags	@""
	.align	4


	//----- nvinfo : EIATTR_CUDA_API_VERSION
	.align		4
        /*0000*/ 	.byte	0x04, 0x37
        /*0002*/ 	.short	(.L_165 - .L_164)
.L_164:
        /*0004*/ 	.word	0x00000082


	//----- nvinfo : EIATTR_KPARAM_INFO
	.align		4
.L_165:
        /*0008*/ 	.byte	0x04, 0x17
        /*000a*/ 	.short	(.L_167 - .L_166)
.L_166:
        /*000c*/ 	.word	0x00000000
        /*0010*/ 	.short	0x0000
        /*0012*/ 	.short	0x0000
        /*0014*/ 	.byte	0x00, 0xf5, 0x21, 0x00


	//----- nvinfo : EIATTR_SPARSE_MMA_MASK
	.align		4
.L_167:
        /*0018*/ 	.byte	0x03, 0x50
        /*001a*/ 	.short	0x0000


	//----- nvinfo : EIATTR_MAXREG_COUNT
	.align		4
        /*001c*/ 	.byte	0x03, 0x1b
        /*001e*/ 	.short	0x00ff


	//----- nvinfo : EIATTR_EXTERNS
	.align		4
        /*0020*/ 	.byte	0x04, 0x0f
        /*0022*/ 	.short	(.L_169 - .L_168)


	//   ....[0]....
	.align		4
.L_168:
        /*0024*/ 	.word	index@(vprintf)


	//----- nvinfo : EIATTR_MERCURY_ISA_VERSION
	.align		4
.L_169:
        /*0028*/ 	.byte	0x03, 0x5f
        /*002a*/ 	.short	0x0101


	//----- nvinfo : EIATTR_VRC_CTA_INIT_COUNT
	.align		4
        /*002c*/ 	.byte	0x02, 0x4a
	.zero		1
	.zero		1


	//----- nvinfo : EIATTR_SYSCALL_OFFSETS
	.align		4
        /*0030*/ 	.byte	0x04, 0x46
        /*0032*/ 	.short	(.L_171 - .L_170)


	//   ....[0]....
.L_170:
        /*0034*/ 	.word	0x00000130


	//----- nvinfo : EIATTR_EXIT_INSTR_OFFSETS
	.align		4
.L_171:
        /*0038*/ 	.byte	0x04, 0x1c
        /*003a*/ 	.short	(.L_173 - .L_172)


	//   ....[0]....
.L_172:
        /*003c*/ 	.word	0x00000140


	//----- nvinfo : EIATTR_CBANK_PARAM_SIZE
	.align		4
.L_173:
        /*0040*/ 	.byte	0x03, 0x19
        /*0042*/ 	.short	0x0008


	//----- nvinfo : EIATTR_PARAM_CBANK
	.align		4
        /*0044*/ 	.byte	0x04, 0x0a
        /*0046*/ 	.short	(.L_175 - .L_174)
	.align		4
.L_174:
        /*0048*/ 	.word	index@(.nv.constant0._Z8printValPf)
        /*004c*/ 	.short	0x0380
        /*004e*/ 	.short	0x0008


	//----- nvinfo : EIATTR_SW_WAR
	.align		4
.L_175:
        /*0050*/ 	.byte	0x04, 0x36
        /*0052*/ 	.short	(.L_177 - .L_176)
.L_176:
        /*0054*/ 	.word	0x00000008
.L_177:


//--------------------- .nv.info._Z8printArrPf    --------------------------
	.section	.nv.info._Z8printArrPf,"",@"SHT_CUDA_INFO"
	.sectionflags	@""
	.align	4


	//----- nvinfo : EIATTR_CUDA_API_VERSION
	.align		4
        /*0000*/ 	.byte	0x04, 0x37
        /*0002*/ 	.short	(.L_179 - .L_178)
.L_178:
        /*0004*/ 	.word	0x00000082


	//----- nvinfo : EIATTR_KPARAM_INFO
	.align		4
.L_179:
        /*0008*/ 	.byte	0x04, 0x17
        /*000a*/ 	.short	(.L_181 - .L_180)
.L_180:
        /*000c*/ 	.word	0x00000000
        /*0010*/ 	.short	0x0000
        /*0012*/ 	.short	0x0000
        /*0014*/ 	.byte	0x00, 0xf5, 0x21, 0x00


	//----- nvinfo : EIATTR_SPARSE_MMA_MASK
	.align		4
.L_181:
        /*0018*/ 	.byte	0x03, 0x50
        /*001a*/ 	.short	0x0000


	//----- nvinfo : EIATTR_MAXREG_COUNT
	.align		4
        /*001c*/ 	.byte	0x03, 0x1b
        /*001e*/ 	.short	0x00ff


	//----- nvinfo : EIATTR_EXTERNS
	.align		4
        /*0020*/ 	.byte	0x04, 0x0f
        /*0022*/ 	.short	(.L_183 - .L_182)


	//   ....[0]....
	.align		4
.L_182:
        /*0024*/ 	.word	index@(vprintf)


	//----- nvinfo : EIATTR_MERCURY_ISA_VERSION
	.align		4
.L_183:
        /*0028*/ 	.byte	0x03, 0x5f
        /*002a*/ 	.short	0x0101


	//----- nvinfo : EIATTR_VRC_CTA_INIT_COUNT
	.align		4
        /*002c*/ 	.byte	0x02, 0x4a
	.zero		1
	.zero		1


	//----- nvinfo : EIATTR_SYSCALL_OFFSETS
	.align		4
        /*0030*/ 	.byte	0x04, 0x46
        /*0032*/ 	.short	(.L_185 - .L_184)


	//   ....[0]....
.L_184:
        /*0034*/ 	.word	0x00000170


	//----- nvinfo : EIATTR_EXIT_INSTR_OFFSETS
	.align		4
.L_185:
        /*0038*/ 	.byte	0x04, 0x1c
        /*003a*/ 	.short	(.L_187 - .L_186)


	//   ....[0]....
.L_186:
        /*003c*/ 	.word	0x00000180


	//----- nvinfo : EIATTR_CBANK_PARAM_SIZE
	.align		4
.L_187:
        /*0040*/ 	.byte	0x03, 0x19
        /*0042*/ 	.short	0x0008


	//----- nvinfo : EIATTR_PARAM_CBANK
	.align		4
        /*0044*/ 	.byte	0x04, 0x0a
        /*0046*/ 	.short	(.L_189 - .L_188)
	.align		4
.L_188:
        /*0048*/ 	.word	index@(.nv.constant0._Z8printArrPf)
        /*004c*/ 	.short	0x0380
        /*004e*/ 	.short	0x0008


	//----- nvinfo : EIATTR_SW_WAR
	.align		4
.L_189:
        /*0050*/ 	.byte	0x04, 0x36
        /*0052*/ 	.short	(.L_191 - .L_190)
.L_190:
        /*0054*/ 	.word	0x00000008
.L_191:


//--------------------- .nv.callgraph             --------------------------
	.section	.nv.callgraph,"",@"SHT_CUDA_CALLGRAPH"
	.align	4
	.sectionentsize	8
	.align		4
        /*0000*/ 	.word	0x00000000
	.align		4
        /*0004*/ 	.word	0xffffffff
	.align		4
        /*0008*/ 	.word	index@(_Z8printValPf)
	.align		4
        /*000c*/ 	.word	index@(vprintf)
	.align		4
        /*0010*/ 	.word	index@(_Z8printArrPf)
	.align		4
        /*0014*/ 	.word	index@(vprintf)
	.align		4
        /*0018*/ 	.word	0x00000000
	.align		4
        /*001c*/ 	.word	0xfffffffe
	.align		4
        /*0020*/ 	.word	0x00000000
	.align		4
        /*0024*/ 	.word	0xfffffffd
	.align		4
        /*0028*/ 	.word	0x00000000
	.align		4
        /*002c*/ 	.word	0xfffffffc


//--------------------- .nv.constant4             --------------------------
	.section	.nv.constant4,"a",@progbits
	.align	8
	.align		8
.nv.constant4:
        /*0000*/ 	.dword	$str
	.align		8
        /*0008*/ 	.dword	$str$1
	.align		8
        /*0010*/ 	.dword	vprintf


//--------------------- .text._Z12naiveWarpRedPfS_S_i --------------------------
	.section	.text._Z12naiveWarpRedPfS_S_i,"ax",@progbits
	.align	128
        .global         _Z12naiveWarpRedPfS_S_i
        .type           _Z12naiveWarpRedPfS_S_i,@function
        .size           _Z12naiveWarpRedPfS_S_i,(.L_x_78 - _Z12naiveWarpRedPfS_S_i)
        .other          _Z12naiveWarpRedPfS_S_i,@"STO_CUDA_ENTRY STV_DEFAULT"
_Z12naiveWarpRedPfS_S_i:
.text._Z12naiveWarpRedPfS_S_i:
[----:B------:R-:W-:Y:S01]  /*0000*/  LDC R1, c[0x0][0x37c] ;  /* 0x0000df00ff017b82 */ /* 0x000fe20000000800 */
[----:B------:R-:W0:Y:S01]  /*0010*/  LDCU UR5, c[0x0][0x398] ;  /* 0x00007300ff0577ac */ /* 0x000e220008000800 */
[----:B------:R-:W1:Y:S01]  /*0020*/  S2R R0, SR_TID.X ;  /* 0x0000000000007919 */ /* 0x000e620000002100 */
[----:B------:R-:W2:Y:S01]  /*0030*/  LDCU.64 UR8, c[0x0][0x358] ;  /* 0x00006b00ff0877ac */ /* 0x000ea20008000a00 */
[----:B0-----:R-:W-:Y:S02]  /*0040*/  UISETP.GE.AND UP0, UPT, UR5, 0x2, UPT ;  /* 0x000000020500788c */ /* 0x001fe4000bf06270 */
[----:B------:R-:W-:-:S04]  /*0050*/  ULEA.HI UR4, UR5, UR5, URZ, 0x1 ;  /* 0x0000000505047291 */ /* 0x000fc8000f8f08ff */
[----:B------:R-:W-:-:S06]  /*0060*/  USHF.R.S32.HI UR4, URZ, 0x1, UR4 ;  /* 0x00000001ff047899 */ /* 0x000fcc0008011404 */
[----:B------:R-:W-:Y:S01]  /*0070*/  IMAD.U32 R3, RZ, RZ, UR4 ;  /* 0x00000004ff037e24 */ /* 0x000fe2000f8e00ff */
[----:B------:R-:W-:Y:S01]  /*0080*/  UMOV UR4, URZ ;  /* 0x000000ff00047c82 */ /* 0x000fe20008000000 */
[----:B--2---:R-:W-:Y:S05]  /*0090*/  BRA.U !UP0, `(.L_x_0) ;  /* 0x0000000108247547 */ /* 0x004fea000b800000 */
[----:B------:R-:W0:Y:S01]  /*00a0*/  LDCU UR4, c[0x0][0x398] ;  /* 0x00007300ff0477ac */ /* 0x000e220008000800 */
[----:B------:R-:W-:-:S05]  /*00b0*/  UMOV UR5, 0x1 ;  /* 0x0000000100057882 */ /* 0x000fca0000000000 */
.L_x_1:
[----:B0-----:R-:W-:Y:S02]  /*00c0*/  UISETP.GT.U32.AND UP0, UPT, UR4, 0x3, UPT ;  /* 0x000000030400788c */ /* 0x001fe4000bf04070 */
[----:B------:R-:W-:Y:S01]  /*00d0*/  USHF.R.U32.HI UR6, URZ, 0x1, UR4 ;  /* 0x00000001ff067899 */ /* 0x000fe20008011604 */
[----:B------:R-:W-:Y:S01]  /*00e0*/  UMOV UR7, UR5 ;  /* 0x0000000500077c82 */ /* 0x000fe20008000000 */
[----:B------:R-:W-:-:S05]  /*00f0*/  UIADD3 UR5, UPT, UPT, UR5, 0x1, URZ ;  /* 0x0000000105057890 */ /* 0x000fca000fffe0ff */
[----:B------:R-:W-:Y:S01]  /*0100*/  UMOV UR4, UR6 ;  /* 0x0000000600047c82 */ /* 0x000fe20008000000 */
[----:B------:R-:W-:Y:S06]  /*0110*/  BRA.U UP0, `(.L_x_1) ;  /* 0xfffffffd00e87547 */ /* 0x000fec000b83ffff */
[----:B------:R-:W-:-:S05]  /*0120*/  UMOV UR4, UR7 ;  /* 0x0000000700047c82 */ /* 0x000fca0008000000 */
.L_x_0:
[----:B------:R-:W1:Y:S08]  /*0130*/  LDC.64 R4, c[0x0][0x380] ;  /* 0x0000e000ff047b82 */ /* 0x000e700000000a00 */
[----:B------:R-:W0:Y:S01]  /*0140*/  LDC.64 R6, c[0x0][0x388] ;  /* 0x0000e200ff067b82 */ /* 0x000e220000000a00 */
[----:B-1----:R-:W-:-:S06]  /*0150*/  IMAD.WIDE.U32 R4, R0, 0x4, R4 ;  /* 0x0000000400047825 */ /* 0x002fcc00078e0004 */
[----:B------:R-:W2:Y:S01]  /*0160*/  LDG.E R4, desc[UR8][R4.64] ;  /* 0x0000000804047981 */ /* 0x000ea2000c1e1900 */
[----:B0-----:R-:W-:-:S06]  /*0170*/  IMAD.WIDE.U32 R6, R0, 0x4, R6 ;  /* 0x0000000400067825 */ /* 0x001fcc00078e0006 */
[----:B------:R-:W2:Y:S01]  /*0180*/  LDG.E R7, desc[UR8][R6.64] ;  /* 0x0000000806077981 */ /* 0x000ea2000c1e1900 */
[----:B------:R-:W-:Y:S01]  /*0190*/  UISETP.NE.AND UP0, UPT, UR4, URZ, UPT ;  /* 0x000000ff0400728c */ /* 0x000fe2000bf05270 */
[----:B--2---:R-:W-:-:S08]  /*01a0*/  FMUL R8, R4, R7 ;  /* 0x0000000704087220 */ /* 0x004fd00000400000 */
[----:B------:R-:W-:Y:S05]  /*01b0*/  BRA.U !UP0, `(.L_x_2) ;  /* 0x0000000508547547 */ /* 0x000fea000b800000 */
[----:B------:R-:W-:Y:S02]  /*01c0*/  UISETP.GE.U32.AND UP0, UPT, UR4, 0x4, UPT ;  /* 0x000000040400788c */ /* 0x000fe4000bf06070 */
[----:B------:R-:W-:-:S07]  /*01d0*/  ULOP3.LUT UR5, UR4, 0x3, URZ, 0xc0, !UPT ;  /* 0x0000000304057892 */ /* 0x000fce000f8ec0ff */
[----:B------:R-:W-:Y:S05]  /*01e0*/  BRA.U !UP0, `(.L_x_3) ;  /* 0x0000000108f07547 */ /* 0x000fea000b800000 */
[----:B------:R-:W-:Y:S01]  /*01f0*/  ULOP3.LUT UR4, UR4, 0xfffffffc, URZ, 0xc0, !UPT ;  /* 0xfffffffc04047892 */ /* 0x000fe2000f8ec0ff */
[----:B------:R-:W-:Y:S03]  /*0200*/  BSSY B0, `(.L_x_3) ;  /* 0x000003a000007945 */ /* 0x000fe60003800000 */
[----:B------:R-:W-:-:S06]  /*0210*/  UIADD3 UR4, UPT, UPT, -UR4, URZ, URZ ;  /* 0x000000ff04047290 */ /* 0x000fcc000fffe1ff */
[----:B------:R-:W-:-:S07]  /*0220*/  IMAD.U32 R4, RZ, RZ, UR4 ;  /* 0x00000004ff047e24 */ /* 0x000fce000f8e00ff */
.L_x_20:
[----:B------:R-:W-:Y:S01]  /*0230*/  UMOV UR4, 0xffffffff ;  /* 0xffffffff00047882 */ /* 0x000fe20000000000 */
[CC--:B------:R-:W-:Y:S02]  /*0240*/  ISETP.GE.AND P1, PT, R0.reuse, R3.reuse, PT ;  /* 0x000000030000720c */ /* 0x0c0fe40003f26270 */
[----:B------:R-:W-:Y:S01]  /*0250*/  ISETP.GE.AND P0, PT, R0, R3, PT ;  /* 0x000000030000720c */ /* 0x000fe20003f06270 */
[----:B------:R-:W-:-:S12]  /*0260*/  BRA.DIV UR4, `(.L_x_4) ;  /* 0x00000006043c7947 */ /* 0x000fd8000b800000 */
[----:B------:R-:W-:-:S07]  /*0270*/  VOTE.ANY R2, PT, !P0 ;  /* 0x0000000000027806 */ /* 0x000fce00040e0100 */
.L_x_29:
[----:B------:R-:W-:Y:S01]  /*0280*/  VIADD R4, R4, 0x4 ;  /* 0x0000000404047836 */ /* 0x000fe20000000000 */
[----:B------:R-:W-:Y:S04]  /*0290*/  BSSY B1, `(.L_x_5) ;  /* 0x0000008000017945 */ /* 0x000fe80003800000 */
[----:B------:R-:W-:Y:S01]  /*02a0*/  ISETP.NE.AND P2, PT, R4, RZ, PT ;  /* 0x000000ff0400720c */ /* 0x000fe20003f45270 */
[----:B------:R-:W-:-:S12]  /*02b0*/  @P1 BRA `(.L_x_6) ;  /* 0x0000000000141947 */ /* 0x000fd80003800000 */
[----:B------:R-:W-:-:S13]  /*02c0*/  R2UR UR4, R2 ;  /* 0x00000000020472ca */ /* 0x000fda00000e0000 */
[----:B------:R-:W-:Y:S05]  /*02d0*/  BRA.DIV UR4, `(.L_x_7) ;  /* 0x0000000604407947 */ /* 0x000fea000b800000 */
[----:B------:R0:W1:Y:S02]  /*02e0*/  SHFL.UP PT, R5, R8, R3, RZ ;  /* 0x0400000308057389 */ /* 0x00006400000e00ff */
.L_x_32:
[----:B01----:R-:W-:Y:S01]  /*02f0*/  FADD R8, R8, R5 ;  /* 0x0000000508087221 */ /* 0x003fe20000000000 */
[----:B------:R-:W-:-:S07]  /*0300*/  SHF.R.U32.HI R3, RZ, 0x1, R3 ;  /* 0x00000001ff037819 */ /* 0x000fce0000011603 */
.L_x_6:
[----:B------:R-:W-:Y:S05]  /*0310*/  BSYNC B1 ;  /* 0x0000000000017941 */ /* 0x000fea0003800000 */
.L_x_5:
[----:B------:R-:W-:Y:S01]  /*0320*/  UMOV UR4, 0xffffffff ;  /* 0xffffffff00047882 */ /* 0x000fe20000000000 */
[CC--:B------:R-:W-:Y:S02]  /*0330*/  ISETP.GE.AND P1, PT, R0.reuse, R3.reuse, PT ;  /* 0x000000030000720c */ /* 0x0c0fe40003f26270 */
[----:B------:R-:W-:Y:S01]  /*0340*/  ISETP.GE.AND P0, PT, R0, R3, PT ;  /* 0x000000030000720c */ /* 0x000fe20003f06270 */
[----:B------:R-:W-:-:S12]  /*0350*/  BRA.DIV UR4, `(.L_x_8) ;  /* 0x00000006043c7947 */ /* 0x000fd8000b800000 */
[----:B------:R-:W-:-:S07]  /*0360*/  VOTE.ANY R2, PT, !P0 ;  /* 0x0000000000027806 */ /* 0x000fce00040e0100 */
.L_x_35:
[----:B------:R-:W-:Y:S04]  /*0370*/  BSSY B1, `(.L_x_9) ;  /* 0x0000007000017945 */ /* 0x000fe80003800000 */
[----:B------:R-:W-:Y:S05]  /*0380*/  @P1 BRA `(.L_x_10) ;  /* 0x0000000000141947 */ /* 0x000fea0003800000 */
[----:B------:R-:W-:-:S13]  /*0390*/  R2UR UR4, R2 ;  /* 0x00000000020472ca */ /* 0x000fda00000e0000 */
[----:B------:R-:W-:Y:S05]  /*03a0*/  BRA.DIV UR4, `(.L_x_11) ;  /* 0x0000000604487947 */ /* 0x000fea000b800000 */
[----:B------:R0:W1:Y:S02]  /*03b0*/  SHFL.UP PT, R5, R8, R3, RZ ;  /* 0x0400000308057389 */ /* 0x00006400000e00ff */
.L_x_38:
[----:B01----:R-:W-:Y:S01]  /*03c0*/  FADD R8, R8, R5 ;  /* 0x0000000508087221 */ /* 0x003fe20000000000 */
[----:B------:R-:W-:-:S07]  /*03d0*/  SHF.R.U32.HI R3, RZ, 0x1, R3 ;  /* 0x00000001ff037819 */ /* 0x000fce0000011603 */
.L_x_10:
[----:B------:R-:W-:Y:S05]  /*03e0*/  BSYNC B1 ;  /* 0x0000000000017941 */ /* 0x000fea0003800000 */
.L_x_9:
[----:B------:R-:W-:Y:S01]  /*03f0*/  UMOV UR4, 0xffffffff ;  /* 0xffffffff00047882 */ /* 0x000fe20000000000 */
[CC--:B------:R-:W-:Y:S02]  /*0400*/  ISETP.GE.AND P1, PT, R0.reuse, R3.reuse, PT ;  /* 0x000000030000720c */ /* 0x0c0fe40003f26270 */
[----:B------:R-:W-:Y:S01]  /*0410*/  ISETP.GE.AND P0, PT, R0, R3, PT ;  /* 0x000000030000720c */ /* 0x000fe20003f06270 */
[----:B------:R-:W-:-:S12]  /*0420*/  BRA.DIV UR4, `(.L_x_12) ;  /* 0x0000000604447947 */ /* 0x000fd8000b800000 */
[----:B------:R-:W-:-:S07]  /*0430*/  VOTE.ANY R2, PT, !P0 ;  /* 0x0000000000027806 */ /* 0x000fce00040e0100 */
.L_x_41:
[----:B------:R-:W-:Y:S04]  /*0440*/  BSSY B1, `(.L_x_13) ;  /* 0x0000007000017945 */ /* 0x000fe80003800000 */
[----:B------:R-:W-:Y:S05]  /*0450*/  @P1 BRA `(.L_x_14) ;  /* 0x0000000000141947 */ /* 0x000fea0003800000 */
[----:B------:R-:W-:-:S13]  /*0460*/  R2UR UR4, R2 ;  /* 0x00000000020472ca */ /* 0x000fda00000e0000 */
[----:B------:R-:W-:Y:S05]  /*0470*/  BRA.DIV UR4, `(.L_x_15) ;  /* 0x0000000604507947 */ /* 0x000fea000b800000 */
[----:B------:R0:W1:Y:S02]  /*0480*/  SHFL.UP PT, R5, R8, R3, RZ ;  /* 0x0400000308057389 */ /* 0x00006400000e00ff */
.L_x_44:
[----:B01----:R-:W-:Y:S01]  /*0490*/  FADD R8, R8, R5 ;  /* 0x0000000508087221 */ /* 0x003fe20000000000 */
[----:B------:R-:W-:-:S07]  /*04a0*/  SHF.R.U32.HI R3, RZ, 0x1, R3 ;  /* 0x00000001ff037819 */ /* 0x000fce0000011603 */
.L_x_14:
[----:B------:R-:W-:Y:S05]  /*04b0*/  BSYNC B1 ;  /* 0x0000000000017941 */ /* 0x000fea0003800000 */
.L_x_13:
[----:B------:R-:W-:Y:S01]  /*04c0*/  UMOV UR4, 0xffffffff ;  /* 0xffffffff00047882 */ /* 0x000fe20000000000 */
[CC--:B------:R-:W-:Y:S02]  /*04d0*/  ISETP.GE.AND P1, PT, R0.reuse, R3.reuse, PT ;  /* 0x000000030000720c */ /* 0x0c0fe40003f26270 */
[----:B------:R-:W-:Y:S01]  /*04e0*/  ISETP.GE.AND P0, PT, R0, R3, PT ;  /* 0x000000030000720c */ /* 0x000fe20003f06270 */
[----:B------:R-:W-:-:S12]  /*04f0*/  BRA.DIV UR4, `(.L_x_16) ;  /* 0x00000006044c7947 */ /* 0x000fd8000b800000 */
[----:B------:R-:W-:-:S07]  /*0500*/  VOTE.ANY R2, PT, !P0 ;  /* 0x0000000000027806 */ /* 0x000fce00040e0100 */
.L_x_47:
[----:B------:R-:W-:Y:S04]  /*0510*/  BSSY B1, `(.L_x_17) ;  /* 0x0000007000017945 */ /* 0x000fe80003800000 */
[----:B------:R-:W-:Y:S05]  /*0520*/  @P1 BRA `(.L_x_18) ;  /* 0x0000000000141947 */ /* 0x000fea0003800000 */
[----:B------:R-:W-:-:S13]  /*0530*/  R2UR UR4, R2 ;  /* 0x00000000020472ca */ /* 0x000fda00000e0000 */
[----:B------:R-:W-:Y:S05]  /*0540*/  BRA.DIV UR4, `(.L_x_19) ;  /* 0x0000000604587947 */ /* 0x000fea000b800000 */
[----:B------:R0:W1:Y:S02]  /*0550*/  SHFL.UP PT, R5, R8, R3, RZ ;  /* 0x0400000308057389 */ /* 0x00006400000e00ff */
.L_x_50:
[----:B01----:R-:W-:Y:S01]  /*0560*/  FADD R8, R8, R5 ;  /* 0x0000000508087221 */ /* 0x003fe20000000000 */
[----:B------:R-:W-:-:S07]  /*0570*/  SHF.R.U32.HI R3, RZ, 0x1, R3 ;  /* 0x00000001ff037819 */ /* 0x000fce0000011603 */
.L_x_18:
[----:B------:R-:W-:Y:S05]  /*0580*/  BSYNC B1 ;  /* 0x0000000000017941 */ /* 0x000fea0003800000 */
.L_x_17:
[----:B------:R-:W-:Y:S05]  /*0590*/  @P2 BRA `(.L_x_20) ;  /* 0xfffffffc00242947 */ /* 0x000fea000383ffff */
[----:B------:R-:W-:Y:S05]  /*05a0*/  BSYNC B0 ;  /* 0x0000000000007941 */ /* 0x000fea0003800000 */
.L_x_3:
[----:B------:R-:W-:Y:S01]  /*05b0*/  UISETP.NE.AND UP0, UPT, UR5, URZ, UPT ;  /* 0x000000ff0500728c */ /* 0x000fe2000bf05270 */
[----:B------:R-:W-:Y:S08]  /*05c0*/  BSSY B0, `(.L_x_2) ;  /* 0x0000014000007945 */ /* 0x000ff00003800000 */
[----:B------:R-:W-:Y:S05]  /*05d0*/  BRA.U !UP0, `(.L_x_21) ;  /* 0x0000000108487547 */ /* 0x000fea000b800000 */
[----:B------:R-:W-:-:S06]  /*05e0*/  UIADD3 UR4, UPT, UPT, -UR5, URZ, URZ ;  /* 0x000000ff05047290 */ /* 0x000fcc000fffe1ff */
[----:B------:R-:W-:-:S07]  /*05f0*/  IMAD.U32 R4, RZ, RZ, UR4 ;  /* 0x00000004ff047e24 */ /* 0x000fce000f8e00ff */
.L_x_26:
[----:B------:R-:W-:Y:S01]  /*0600*/  UMOV UR4, 0xffffffff ;  /* 0xffffffff00047882 */ /* 0x000fe20000000000 */
[CC--:B------:R-:W-:Y:S02]  /*0610*/  ISETP.GE.AND P1, PT, R0.reuse, R3.reuse, PT ;  /* 0x000000030000720c */ /* 0x0c0fe40003f26270 */
[----:B------:R-:W-:Y:S01]  /*0620*/  ISETP.GE.AND P0, PT, R0, R3, PT ;  /* 0x000000030000720c */ /* 0x000fe20003f06270 */
[----:B------:R-:W-:-:S12]  /*0630*/  BRA.DIV UR4, `(.L_x_22) ;  /* 0x0000000604387947 */ /* 0x000fd8000b800000 */
[----:B------:R-:W-:-:S07]  /*0640*/  VOTE.ANY R2, PT, !P0 ;  /* 0x0000000000027806 */ /* 0x000fce00040e0100 */
.L_x_53:
[----:B------:R-:W-:Y:S01]  /*0650*/  VIADD R4, R4, 0x1 ;  /* 0x0000000104047836 */ /* 0x000fe20000000000 */
[----:B------:R-:W-:Y:S04]  /*0660*/  BSSY B1, `(.L_x_23) ;  /* 0x0000008000017945 */ /* 0x000fe80003800000 */
[----:B------:R-:W-:Y:S01]  /*0670*/  ISETP.NE.AND P0, PT, R4, RZ, PT ;  /* 0x000000ff0400720c */ /* 0x000fe20003f05270 */
[----:B------:R-:W-:-:S12]  /*0680*/  @P1 BRA `(.L_x_24) ;  /* 0x0000000000141947 */ /* 0x000fd80003800000 */
[----:B------:R-:W-:-:S13]  /*0690*/  R2UR UR4, R2 ;  /* 0x00000000020472ca */ /* 0x000fda00000e0000 */
[----:B------:R-:W-:Y:S05]  /*06a0*/  BRA.DIV UR4, `(.L_x_25) ;  /* 0x00000006043c7947 */ /* 0x000fea000b800000 */
[----:B------:R0:W1:Y:S02]  /*06b0*/  SHFL.UP PT, R5, R8, R3, RZ ;  /* 0x0400000308057389 */ /* 0x00006400000e00ff */
.L_x_56:
[----:B01----:R-:W-:Y:S01]  /*06c0*/  FADD R8, R8, R5 ;  /* 0x0000000508087221 */ /* 0x003fe20000000000 */
[----:B------:R-:W-:-:S07]  /*06d0*/  SHF.R.U32.HI R3, RZ, 0x1, R3 ;  /* 0x00000001ff037819 */ /* 0x000fce0000011603 */
.L_x_24:
[----:B------:R-:W-:Y:S05]  /*06e0*/  BSYNC B1 ;  /* 0x0000000000017941 */ /* 0x000fea0003800000 */
.L_x_23:
[----:B------:R-:W-:Y:S05]  /*06f0*/  @P0 BRA `(.L_x_26) ;  /* 0xfffffffc00c00947 */ /* 0x000fea000383ffff */
.L_x_21:
[----:B------:R-:W-:Y:S05]  /*0700*/  BSYNC B0 ;  /* 0x0000000000007941 */ /* 0x000fea0003800000 */
.L_x_2:
[----:B------:R-:W-:-:S13]  /*0710*/  ISETP.NE.AND P0, PT, R0, RZ, PT ;  /* 0x000000ff0000720c */ /* 0x000fda0003f05270 */
[----:B------:R-:W-:Y:S05]  /*0720*/  @P0 EXIT ;  /* 0x000000000000094d */ /* 0x000fea0003800000 */
[----:B------:R-:W0:Y:S02]  /*0730*/  LDC.64 R2, c[0x0][0x390] ;  /* 0x0000e400ff027b82 */ /* 0x000e240000000a00 */
[----:B0-----:R-:W-:Y:S01]  /*0740*/  STG.E desc[UR8][R2.64], R8 ;  /* 0x0000000802007986 */ /* 0x001fe2000c101908 */
[----:B------:R-:W-:Y:S05]  /*0750*/  EXIT ;  /* 0x000000000000794d */ /* 0x000fea0003800000 */
.L_x_4:
[----:B------:R-:W-:Y:S01]  /*0760*/  BSSY B1, `(.L_x_27) ;  /* 0x0000006000017945 */ /* 0x000fe20003800000 */
[----:B------:R-:W-:Y:S01]  /*0770*/  PLOP3.LUT P0, PT, P0, PT, PT, 0x8, 0x80 ;  /* 0x000000000080781c */ /* 0x000fe2000070e170 */
[----:B------:R-:W-:-:S12]  /*0780*/  IMAD.MOV.U32 R2, RZ, RZ, -0x1 ;  /* 0xffffffffff027424 */ /* 0x000fd800078e00ff */
[----:B------:R-:W-:Y:S05]  /*0790*/  WARPSYNC.COLLECTIVE R2, `(.L_x_28) ;  /* 0x0000000002087348 */ /* 0x000fea0003c00000 */
[----:B------:R-:W-:Y:S01]  /*07a0*/  VOTE.ANY R2, PT, P0 ;  /* 0x0000000000027806 */ /* 0x000fe200000e0100 */
[----:B------:R-:W-:Y:S06]  /*07b0*/  ENDCOLLECTIVE ;  /* 0x000000000000791b */ /* 0x000fec0003800000 */
.L_x_28:
[----:B------:R-:W-:Y:S05]  /*07c0*/  BSYNC B1 ;  /* 0x0000000000017941 */ /* 0x000fea0003800000 */
.L_x_27:
[----:B------:R-:W-:Y:S05]  /*07d0*/  BRA `(.L_x_29) ;  /* 0xfffffff800a87947 */ /* 0x000fea000383ffff */
.L_x_7:
[----:B------:R-:W-:Y:S01]  /*07e0*/  BSSY B2, `(.L_x_30) ;  /* 0x0000005000027945 */ /* 0x000fe20003800000 */
[----:B------:R-:W-:-:S07]  /*07f0*/  IMAD.MOV.U32 R5, RZ, RZ, RZ ;  /* 0x000000ffff057224 */ /* 0x000fce00078e00ff */
[----:B------:R-:W-:Y:S05]  /*0800*/  WARPSYNC.COLLECTIVE R2, `(.L_x_31) ;  /* 0x0000000002087348 */ /* 0x000fea0003c00000 */
[----:B------:R0:W1:Y:S02]  /*0810*/  SHFL.UP P1, R5, R8, R3, R5 ;  /* 0x0400000308057389 */ /* 0x0000640000020005 */
[----:B01----:R-:W-:Y:S05]  /*0820*/  ENDCOLLECTIVE ;  /* 0x000000000000791b */ /* 0x003fea0003800000 */
.L_x_31:
[----:B------:R-:W-:Y:S05]  /*0830*/  BSYNC B2 ;  /* 0x0000000000027941 */ /* 0x000fea0003800000 */
.L_x_30:
[----:B------:R-:W-:Y:S05]  /*0840*/  BRA `(.L_x_32) ;  /* 0xfffffff800a87947 */ /* 0x000fea000383ffff */
.L_x_8:
[----:B------:R-:W-:Y:S01]  /*0850*/  BSSY B1, `(.L_x_33) ;  /* 0x0000006000017945 */ /* 0x000fe20003800000 */
[----:B------:R-:W-:Y:S01]  /*0860*/  PLOP3.LUT P0, PT, P0, PT, PT, 0x8, 0x80 ;  /* 0x000000000080781c */ /* 0x000fe2000070e170 */
[----:B------:R-:W-:-:S12]  /*0870*/  IMAD.MOV.U32 R2, RZ, RZ, -0x1 ;  /* 0xffffffffff027424 */ /* 0x000fd800078e00ff */
[----:B------:R-:W-:Y:S05]  /*0880*/  WARPSYNC.COLLECTIVE R2, `(.L_x_34) ;  /* 0x0000000002087348 */ /* 0x000fea0003c00000 */
[----:B------:R-:W-:Y:S01]  /*0890*/  VOTE.ANY R2, PT, P0 ;  /* 0x0000000000027806 */ /* 0x000fe200000e0100 */
[----:B------:R-:W-:Y:S06]  /*08a0*/  ENDCOLLECTIVE ;  /* 0x000000000000791b */ /* 0x000fec0003800000 */
.L_x_34:
[----:B------:R-:W-:Y:S05]  /*08b0*/  BSYNC B1 ;  /* 0x0000000000017941 */ /* 0x000fea0003800000 */
.L_x_33:
[----:B------:R-:W-:Y:S05]  /*08c0*/  BRA `(.L_x_35) ;  /* 0xfffffff800a87947 */ /* 0x000fea000383ffff */
.L_x_11:
[----:B------:R-:W-:Y:S01]  /*08d0*/  BSSY B2, `(.L_x_36) ;  /* 0x0000005000027945 */ /* 0x000fe20003800000 */
[----:B------:R-:W-:-:S07]  /*08e0*/  IMAD.MOV.U32 R5, RZ, RZ, RZ ;  /* 0x000000ffff057224 */ /* 0x000fce00078e00ff */
[----:B------:R-:W-:Y:S05]  /*08f0*/  WARPSYNC.COLLECTIVE R2, `(.L_x_37) ;  /* 0x0000000002087348 */ /* 0x000fea0003c00000 */
[----:B------:R0:W1:Y:S02]  /*0900*/  SHFL.UP P1, R5, R8, R3, R5 ;  /* 0x0400000308057389 */ /* 0x0000640000020005 */
[----:B01----:R-:W-:Y:S05]  /*0910*/  ENDCOLLECTIVE ;  /* 0x000000000000791b */ /* 0x003fea0003800000 */
.L_x_37:
[----:B------:R-:W-:Y:S05]  /*0920*/  BSYNC B2 ;  /* 0x0000000000027941 */ /* 0x000fea0003800000 */
.L_x_36:
[----:B------:R-:W-:Y:S05]  /*0930*/  BRA `(.L_x_38) ;  /* 0xfffffff800a07947 */ /* 0x000fea000383ffff */
.L_x_12:
[----:B------:R-:W-:Y:S01]  /*0940*/  BSSY B1, `(.L_x_39) ;  /* 0x0000006000017945 */ /* 0x000fe20003800000 */
[----:B------:R-:W-:Y:S01]  /*0950*/  PLOP3.LUT P0, PT, P0, PT, PT, 0x8, 0x80 ;  /* 0x000000000080781c */ /* 0x000fe2000070e170 */
[----:B------:R-:W-:-:S12]  /*0960*/  IMAD.MOV.U32 R2, RZ, RZ, -0x1 ;  /* 0xffffffffff027424 */ /* 0x000fd800078e00ff */
[----:B------:R-:W-:Y:S05]  /*0970*/  WARPSYNC.COLLECTIVE R2, `(.L_x_40) ;  /* 0x0000000002087348 */ /* 0x000fea0003c00000 */
[----:B------:R-:W-:Y:S01]  /*0980*/  VOTE.ANY R2, PT, P0 ;  /* 0x0000000000027806 */ /* 0x000fe200000e0100 */
[----:B------:R-:W-:Y:S06]  /*0990*/  ENDCOLLECTIVE ;  /* 0x000000000000791b */ /* 0x000fec0003800000 */
.L_x_40:
[----:B------:R-:W-:Y:S05]  /*09a0*/  BSYNC B1 ;  /* 0x0000000000017941 */ /* 0x000fea0003800000 */
.L_x_39:
[----:B------:R-:W-:Y:S05]  /*09b0*/  BRA `(.L_x_41) ;  /* 0xfffffff800a07947 */ /* 0x000fea000383ffff */
.L_x_15:
[----:B------:R-:W-:Y:S01]  /*09c0*/  BSSY B2, `(.L_x_42) ;  /* 0x0000005000027945 */ /* 0x000fe20003800000 */
[----:B------:R-:W-:-:S07]  /*09d0*/  IMAD.MOV.U32 R5, RZ, RZ, RZ ;  /* 0x000000ffff057224 */ /* 0x000fce00078e00ff */
[----:B------:R-:W-:Y:S05]  /*09e0*/  WARPSYNC.COLLECTIVE R2, `(.L_x_43) ;  /* 0x0000000002087348 */ /* 0x000fea0003c00000 */
[----:B------:R0:W1:Y:S02]  /*09f0*/  SHFL.UP P1, R5, R8, R3, R5 ;  /* 0x0400000308057389 */ /* 0x0000640000020005 */
[----:B01----:R-:W-:Y:S05]  /*0a00*/  ENDCOLLECTIVE ;  /* 0x000000000000791b */ /* 0x003fea0003800000 */
.L_x_43:
[----:B------:R-:W-:Y:S05]  /*0a10*/  BSYNC B2 ;  /* 0x0000000000027941 */ /* 0x000fea0003800000 */
.L_x_42:
[----:B------:R-:W-:Y:S05]  /*0a20*/  BRA `(.L_x_44) ;  /* 0xfffffff800987947 */ /* 0x000fea000383ffff */
.L_x_16:
[----:B------:R-:W-:Y:S01]  /*0a30*/  BSSY B1, `(.L_x_45) ;  /* 0x0000006000017945 */ /* 0x000fe20003800000 */
[----:B------:R-:W-:Y:S01]  /*0a40*/  PLOP3.LUT P0, PT, P0, PT, PT, 0x8, 0x80 ;  /* 0x000000000080781c */ /* 0x000fe2000070e170 */
[----:B------:R-:W-:-:S12]  /*0a50*/  IMAD.MOV.U32 R2, RZ, RZ, -0x1 ;  /* 0xffffffffff027424 */ /* 0x000fd800078e00ff */
[----:B------:R-:W-:Y:S05]  /*0a60*/  WARPSYNC.COLLECTIVE R2, `(.L_x_46) ;  /* 0x0000000002087348 */ /* 0x000fea0003c00000 */
[----:B------:R-:W-:Y:S01]  /*0a70*/  VOTE.ANY R2, PT, P0 ;  /* 0x0000000000027806 */ /* 0x000fe200000e0100 */
[----:B------:R-:W-:Y:S06]  /*0a80*/  ENDCOLLECTIVE ;  /* 0x000000000000791b */ /* 0x000fec0003800000 */
.L_x_46:
[----:B------:R-:W-:Y:S05]  /*0a90*/  BSYNC B1 ;  /* 0x0000000000017941 */ /* 0x000fea0003800000 */
.L_x_45:
[----:B------:R-:W-:Y:S05]  /*0aa0*/  BRA `(.L_x_47) ;  /* 0xfffffff800987947 */ /* 0x000fea000383ffff */
.L_x_19:
[----:B------:R-:W-:Y:S01]  /*0ab0*/  BSSY B2, `(.L_x_48) ;  /* 0x0000005000027945 */ /* 0x000fe20003800000 */
[----:B------:R-:W-:-:S07]  /*0ac0*/  IMAD.MOV.U32 R5, RZ, RZ, RZ ;  /* 0x000000ffff057224 */ /* 0x000fce00078e00ff */
[----:B------:R-:W-:Y:S05]  /*0ad0*/  WARPSYNC.COLLECTIVE R2, `(.L_x_49) ;  /* 0x0000000002087348 */ /* 0x000fea0003c00000 */
[----:B------:R0:W1:Y:S02]  /*0ae0*/  SHFL.UP P1, R5, R8, R3, R5 ;  /* 0x0400000308057389 */ /* 0x0000640000020005 */
[----:B01----:R-:W-:Y:S05]  /*0af0*/  ENDCOLLECTIVE ;  /* 0x000000000000791b */ /* 0x003fea0003800000 */
.L_x_49:
[----:B------:R-:W-:Y:S05]  /*0b00*/  BSYNC B2 ;  /* 0x0000000000027941 */ /* 0x000fea0003800000 */
.L_x_48:
[----:B------:R-:W-:Y:S05]  /*0b10*/  BRA `(.L_x_50) ;  /* 0xfffffff800907947 */ /* 0x000fea000383ffff */
.L_x_22:
[----:B------:R-:W-:Y:S01]  /*0b20*/  BSSY B1, `(.L_x_51) ;  /* 0x0000006000017945 */ /* 0x000fe20003800000 */
[----:B------:R-:W-:Y:S01]  /*0b30*/  PLOP3.LUT P0, PT, P0, PT, PT, 0x8, 0x80 ;  /* 0x000000000080781c */ /* 0x000fe2000070e170 */
[----:B------:R-:W-:-:S12]  /*0b40*/  IMAD.MOV.U32 R2, RZ, RZ, -0x1 ;  /* 0xffffffffff027424 */ /* 0x000fd800078e00ff */
[----:B------:R-:W-:Y:S05]  /*0b50*/  WARPSYNC.COLLECTIVE R2, `(.L_x_52) ;  /* 0x0000000002087348 */ /* 0x000fea0003c00000 */
[----:B------:R-:W-:Y:S01]  /*0b60*/  VOTE.ANY R2, PT, P0 ;  /* 0x0000000000027806 */ /* 0x000fe200000e0100 */
[----:B------:R-:W-:Y:S06]  /*0b70*/  ENDCOLLECTIVE ;  /* 0x000000000000791b */ /* 0x000fec0003800000 */
.L_x_52:
[----:B------:R-:W-:Y:S05]  /*0b80*/  BSYNC B1 ;  /* 0x0000000000017941 */ /* 0x000fea0003800000 */
.L_x_51:
[----:B------:R-:W-:Y:S05]  /*0b90*/  BRA `(.L_x_53) ;  /* 0xfffffff800ac7947 */ /* 0x000fea000383ffff */
.L_x_25:
[----:B------:R-:W-:Y:S01]  /*0ba0*/  BSSY B2, `(.L_x_54) ;  /* 0x0000005000027945 */ /* 0x000fe20003800000 */
[----:B------:R-:W-:-:S07]  /*0bb0*/  IMAD.MOV.U32 R5, RZ, RZ, RZ ;  /* 0x000000ffff057224 */ /* 0x000fce00078e00ff */
[----:B------:R-:W-:Y:S05]  /*0bc0*/  WARPSYNC.COLLECTIVE R2, `(.L_x_55) ;  /* 0x0000000002087348 */ /* 0x000fea0003c00000 */
[----:B------:R0:W1:Y:S02]  /*0bd0*/  SHFL.UP P1, R5, R8, R3, R5 ;  /* 0x0400000308057389 */ /* 0x0000640000020005 */
[----:B01----:R-:W-:Y:S05]  /*0be0*/  ENDCOLLECTIVE ;  /* 0x000000000000791b */ /* 0x003fea0003800000 */
.L_x_55:
[----:B------:R-:W-:Y:S05]  /*0bf0*/  BSYNC B2 ;  /* 0x0000000000027941 */ /* 0x000fea0003800000 */
.L_x_54:
[----:B------:R-:W-:Y:S05]  /*0c00*/  BRA `(.L_x_56) ;  /* 0xfffffff800ac7947 */ /* 0x000fea000383ffff */
.L_x_57:
[----:B------:R-:W-:-:S00]  /*0c10*/  BRA `(.L_x_57) ;  /* 0xfffffffc00fc7947 */ /* 0x000fc0000383ffff */
[----:B------:R-:W-:-:S00]  /*0c20*/  NOP ;  /* 0x0000000000007918 */ /* 0x000fc00000000000 */
        /* <DEDUP_REMOVED lines=13> */
.L_x_78:


//--------------------- .text._Z12sharedMemSumPfi --------------------------
	.section	.text._Z12sharedMemSumPfi,"ax",@progbits
	.align	128
        .global         _Z12sharedMemSumPfi
        .type           _Z12sharedMemSumPfi,@function
        .size           _Z12sharedMemSumPfi,(.L_x_79 - _Z12sharedMemSumPfi)
        .other          _Z12sharedMemSumPfi,@"STO_CUDA_ENTRY STV_DEFAULT"
_Z12sharedMemSumPfi:
.text._Z12sharedMemSumPfi:
[----:B------:R-:W-:Y:S01]  /*0000*/  LDC R1, c[0x0][0x37c] ;  /* 0x0000df00ff017b82 */ /* 0x000fe20000000800 */
[----:B------:R-:W0:Y:S07]  /*0010*/  S2R R0, SR_CTAID.X ;  /* 0x0000000000007919 */ /* 0x000e2e0000002500 */
[----:B------:R-:W1:Y:S01]  /*0020*/  LDC R6, c[0x0][0x388] ;  /* 0x0000e200ff067b82 */ /* 0x000e620000000800 */
[----:B------:R-:W0:Y:S01]  /*0030*/  LDCU UR4, c[0x0][0x360] ;  /* 0x00006c00ff0477ac */ /* 0x000e220008000800 */
[----:B------:R-:W2:Y:S01]  /*0040*/  S2R R9, SR_TID.X ;  /* 0x0000000000097919 */ /* 0x000ea20000002100 */
[----:B------:R-:W3:Y:S05]  /*0050*/  LDCU.64 UR6, c[0x0][0x358] ;  /* 0x00006b00ff0677ac */ /* 0x000eea0008000a00 */
[----:B------:R-:W4:Y:S01]  /*0060*/  LDC.64 R2, c[0x0][0x380] ;  /* 0x0000e000ff027b82 */ /* 0x000f220000000a00 */
[----:B0-----:R-:W-:-:S04]  /*0070*/  IMAD R0, R0, UR4, RZ ;  /* 0x0000000400007c24 */ /* 0x001fc8000f8e02ff */
[----:B--2---:R-:W-:Y:S01]  /*0080*/  IMAD R5, R0, 0x2, R9 ;  /* 0x0000000200057824 */ /* 0x004fe200078e0209 */
[----:B-1----:R-:W-:-:S03]  /*0090*/  LEA.HI R0, R6, R6, RZ, 0x1 ;  /* 0x0000000606007211 */ /* 0x002fc600078f08ff */
[----:B----4-:R-:W-:Y:S01]  /*00a0*/  IMAD.WIDE R2, R5, 0x4, R2 ;  /* 0x0000000405027825 */ /* 0x010fe200078e0202 */
[----:B------:R-:W-:-:S04]  /*00b0*/  SHF.R.S32.HI R5, RZ, 0x1, R0 ;  /* 0x00000001ff057819 */ /* 0x000fc80000011400 */
[----:B---3--:R-:W2:Y:S01]  /*00c0*/  LDG.E R0, desc[UR6][R2.64] ;  /* 0x0000000602007981 */ /* 0x008ea2000c1e1900 */
[----:B------:R-:W-:-:S06]  /*00d0*/  IMAD.WIDE R4, R5, 0x4, R2 ;  /* 0x0000000405047825 */ /* 0x000fcc00078e0202 */
[----:B------:R-:W2:Y:S01]  /*00e0*/  LDG.E R5, desc[UR6][R4.64] ;  /* 0x0000000604057981 */ /* 0x000ea2000c1e1900 */
[----:B------:R-:W0:Y:S01]  /*00f0*/  S2UR UR5, SR_CgaCtaId ;  /* 0x00000000000579c3 */ /* 0x000e220000008800 */
[----:B------:R-:W-:Y:S01]  /*0100*/  UMOV UR4, 0x400 ;  /* 0x0000040000047882 */ /* 0x000fe20000000000 */
[----:B------:R-:W-:Y:S02]  /*0110*/  ISETP.GE.AND P1, PT, R6, 0x4, PT ;  /* 0x000000040600780c */ /* 0x000fe40003f26270 */
[----:B------:R-:W-:Y:S01]  /*0120*/  ISETP.NE.AND P0, PT, R9, RZ, PT ;  /* 0x000000ff0900720c */ /* 0x000fe20003f05270 */
[----:B0-----:R-:W-:-:S06]  /*0130*/  ULEA UR4, UR5, UR4, 0x18 ;  /* 0x0000000405047291 */ /* 0x001fcc000f8ec0ff */
[----:B------:R-:W-:Y:S01]  /*0140*/  LEA R7, R9, UR4, 0x2 ;  /* 0x0000000409077c11 */ /* 0x000fe2000f8e10ff */
[----:B--2---:R-:W-:-:S05]  /*0150*/  FADD R0, R0, R5 ;  /* 0x0000000500007221 */ /* 0x004fca0000000000 */
[----:B------:R0:W-:Y:S01]  /*0160*/  STS [R7], R0 ;  /* 0x0000000007007388 */ /* 0x0001e20000000800 */
[----:B------:R-:W-:Y:S06]  /*0170*/  BAR.SYNC.DEFER_BLOCKING 0x0 ;  /* 0x0000000000007b1d */ /* 0x000fec0000010000 */
[----:B------:R-:W-:Y:S05]  /*0180*/  @!P1 BRA `(.L_x_58) ;  /* 0x00000000002c9947 */ /* 0x000fea0003800000 */
[----:B0-----:R-:W-:-:S07]  /*0190*/  SHF.R.U32.HI R0, RZ, 0x2, R6 ;  /* 0x00000002ff007819 */ /* 0x001fce0000011606 */
.L_x_59:
[----:B------:R-:W-:-:S13]  /*01a0*/  ISETP.GE.U32.AND P1, PT, R9, R0, PT ;  /* 0x000000000900720c */ /* 0x000fda0003f26070 */
[----:B------:R-:W-:Y:S01]  /*01b0*/  @!P1 IMAD R4, R0, 0x4, R7 ;  /* 0x0000000400049824 */ /* 0x000fe200078e0207 */
[----:B------:R-:W-:Y:S05]  /*01c0*/  @!P1 LDS R5, [R7] ;  /* 0x0000000007059984 */ /* 0x000fea0000000800 */
[----:B------:R-:W0:Y:S02]  /*01d0*/  @!P1 LDS R4, [R4] ;  /* 0x0000000004049984 */ /* 0x000e240000000800 */
[----:B0-----:R-:W-:-:S05]  /*01e0*/  @!P1 FADD R6, R4, R5 ;  /* 0x0000000504069221 */ /* 0x001fca0000000000 */
[----:B------:R1:W-:Y:S01]  /*01f0*/  @!P1 STS [R7], R6 ;  /* 0x0000000607009388 */ /* 0x0003e20000000800 */
[----:B------:R-:W-:Y:S01]  /*0200*/  BAR.SYNC.DEFER_BLOCKING 0x0 ;  /* 0x0000000000007b1d */ /* 0x000fe20000010000 */
[----:B------:R-:W-:Y:S02]  /*0210*/  ISETP.GT.U32.AND P1, PT, R0, 0x1, PT ;  /* 0x000000010000780c */ /* 0x000fe40003f24070 */
[----:B------:R-:W-:-:S11]  /*0220*/  SHF.R.U32.HI R0, RZ, 0x1, R0 ;  /* 0x00000001ff007819 */ /* 0x000fd60000011600 */
[----:B-1----:R-:W-:Y:S05]  /*0230*/  @P1 BRA `(.L_x_59) ;  /* 0xfffffffc00d81947 */ /* 0x002fea000383ffff */
.L_x_58:
[----:B------:R-:W-:Y:S05]  /*0240*/  @P0 EXIT ;  /* 0x000000000000094d */ /* 0x000fea0003800000 */
[----:B------:R-:W1:Y:S01]  /*0250*/  S2UR UR5, SR_CgaCtaId ;  /* 0x00000000000579c3 */ /* 0x000e620000008800 */
[----:B------:R-:W-:Y:S02]  /*0260*/  UMOV UR4, 0x400 ;  /* 0x0000040000047882 */ /* 0x000fe40000000000 */
[----:B-1----:R-:W-:-:S09]  /*0270*/  ULEA UR4, UR5, UR4, 0x18 ;  /* 0x0000000405047291 */ /* 0x002fd2000f8ec0ff */
[----:B------:R-:W1:Y:S04]  /*0280*/  LDS R5, [UR4] ;  /* 0x00000004ff057984 */ /* 0x000e680008000800 */
[----:B-1----:R-:W-:Y:S01]  /*0290*/  STG.E desc[UR6][R2.64], R5 ;  /* 0x0000000502007986 */ /* 0x002fe2000c101906 */
[----:B------:R-:W-:Y:S05]  /*02a0*/  EXIT ;  /* 0x000000000000794d */ /* 0x000fea0003800000 */
.L_x_60:
        /* <DEDUP_REMOVED lines=13> */
.L_x_79:


//--------------------- .text._Z14naiveSharedMemPfS_S_i --------------------------
	.section	.text._Z14naiveSharedMemPfS_S_i,"ax",@progbits
	.align	128
        .global         _Z14naiveSharedMemPfS_S_i
        .type           _Z14naiveSharedMemPfS_S_i,@function
        .size           _Z14naiveSharedMemPfS_S_i,(.L_x_80 - _Z14naiveSharedMemPfS_S_i)
        .other          _Z14naiveSharedMemPfS_S_i,@"STO_CUDA_ENTRY STV_DEFAULT"
_Z14naiveSharedMemPfS_S_i:
.text._Z14naiveSharedMemPfS_S_i:
[----:B------:R-:W-:Y:S01]  /*0000*/  LDC R1, c[0x0][0x37c] ;  /* 0x0000df00ff017b82 */ /* 0x000fe20000000800 */
[----:B------:R-:W0:Y:S07]  /*0010*/  S2R R9, SR_CTAID.X ;  /* 0x0000000000097919 */ /* 0x000e2e0000002500 */
[----:B------:R-:W1:Y:S01]  /*0020*/  LDC R3, c[0x0][0x398] ;  /* 0x0000e600ff037b82 */ /* 0x000e620000000800 */
[----:B------:R-:W0:Y:S01]  /*0030*/  LDCU UR4, c[0x0][0x360] ;  /* 0x00006c00ff0477ac */ /* 0x000e220008000800 */
[----:B------:R-:W2:Y:S01]  /*0040*/  S2R R2, SR_TID.X ;  /* 0x0000000000027919 */ /* 0x000ea20000002100 */
[----:B------:R-:W3:Y:S05]  /*0050*/  LDCU.64 UR6, c[0x0][0x358] ;  /* 0x00006b00ff0677ac */ /* 0x000eea0008000a00 */
[----:B------:R-:W4:Y:S08]  /*0060*/  LDC.64 R4, c[0x0][0x380] ;  /* 0x0000e000ff047b82 */ /* 0x000f300000000a00 */
[----:B------:R-:W5:Y:S01]  /*0070*/  LDC.64 R6, c[0x0][0x388] ;  /* 0x0000e200ff067b82 */ /* 0x000f620000000a00 */
[----:B-1----:R-:W-:-:S04]  /*0080*/  LEA.HI R8, R3, R3, RZ, 0x1 ;  /* 0x0000000303087211 */ /* 0x002fc800078f08ff */
[----:B------:R-:W-:Y:S01]  /*0090*/  SHF.R.S32.HI R13, RZ, 0x1, R8 ;  /* 0x00000001ff0d7819 */ /* 0x000fe20000011408 */
[----:B0-----:R-:W-:-:S04]  /*00a0*/  IMAD R9, R9, UR4, RZ ;  /* 0x0000000409097c24 */ /* 0x001fc8000f8e02ff */
[----:B--2---:R-:W-:-:S04]  /*00b0*/  IMAD R0, R9, 0x2, R2 ;  /* 0x0000000209007824 */ /* 0x004fc800078e0202 */
[----:B----4-:R-:W-:-:S04]  /*00c0*/  IMAD.WIDE R4, R0, 0x4, R4 ;  /* 0x0000000400047825 */ /* 0x010fc800078e0204 */
[----:B-----5:R-:W-:-:S04]  /*00d0*/  IMAD.WIDE R6, R0, 0x4, R6 ;  /* 0x0000000400067825 */ /* 0x020fc800078e0206 */
[C---:B------:R-:W-:Y:S02]  /*00e0*/  IMAD.WIDE R8, R13.reuse, 0x4, R4 ;  /* 0x000000040d087825 */ /* 0x040fe400078e0204 */
[----:B---3--:R0:W2:Y:S02]  /*00f0*/  LDG.E R4, desc[UR6][R4.64] ;  /* 0x0000000604047981 */ /* 0x0080a4000c1e1900 */
[----:B------:R-:W-:Y:S02]  /*0100*/  IMAD.WIDE R10, R13, 0x4, R6 ;  /* 0x000000040d0a7825 */ /* 0x000fe400078e0206 */
[----:B------:R-:W3:Y:S04]  /*0110*/  LDG.E R6, desc[UR6][R6.64] ;  /* 0x0000000606067981 */ /* 0x000ee8000c1e1900 */
[----:B------:R-:W4:Y:S04]  /*0120*/  LDG.E R8, desc[UR6][R8.64] ;  /* 0x0000000608087981 */ /* 0x000f28000c1e1900 */
[----:B------:R-:W5:Y:S01]  /*0130*/  LDG.E R10, desc[UR6][R10.64] ;  /* 0x000000060a0a7981 */ /* 0x000f62000c1e1900 */
[----:B------:R-:W1:Y:S01]  /*0140*/  S2UR UR5, SR_CgaCtaId ;  /* 0x00000000000579c3 */ /* 0x000e620000008800 */
[----:B------:R-:W-:Y:S01]  /*0150*/  UMOV UR4, 0x400 ;  /* 0x0000040000047882 */ /* 0x000fe20000000000 */
[----:B------:R-:W-:Y:S01]  /*0160*/  IMAD.IADD R12, R2, 0x1, R3 ;  /* 0x00000001020c7824 */ /* 0x000fe200078e0203 */
[----:B-1----:R-:W-:-:S06]  /*0170*/  ULEA UR4, UR5, UR4, 0x18 ;  /* 0x0000000405047291 */ /* 0x002fcc000f8ec0ff */
[----:B------:R-:W-:-:S04]  /*0180*/  LEA R12, R12, UR4, 0x2 ;  /* 0x000000040c0c7c11 */ /* 0x000fc8000f8e10ff */
[----:B------:R-:W-:Y:S01]  /*0190*/  LEA R14, R13, R12, 0x2 ;  /* 0x0000000c0d0e7211 */ /* 0x000fe200078e10ff */
[----:B------:R-:W-:-:S03]  /*01a0*/  IMAD R13, R3, 0x4, R12 ;  /* 0x00000004030d7824 */ /* 0x000fc600078e020c */
[C---:B0-----:R-:W-:Y:S02]  /*01b0*/  LEA R5, R3.reuse, R14, 0x2 ;  /* 0x0000000e03057211 */ /* 0x041fe400078e10ff */
[----:B------:R-:W-:Y:S02]  /*01c0*/  ISETP.GE.AND P1, PT, R3, 0x4, PT ;  /* 0x000000040300780c */ /* 0x000fe40003f26270 */
[C---:B------:R-:W-:Y:S01]  /*01d0*/  ISETP.NE.AND P0, PT, R2.reuse, RZ, PT ;  /* 0x000000ff0200720c */ /* 0x040fe20003f05270 */
[----:B--2---:R0:W-:Y:S04]  /*01e0*/  STS [R12], R4 ;  /* 0x000000040c007388 */ /* 0x0041e80000000800 */
[----:B---3--:R-:W-:Y:S04]  /*01f0*/  STS [R13], R6 ;  /* 0x000000060d007388 */ /* 0x008fe80000000800 */
[----:B----4-:R-:W-:Y:S04]  /*0200*/  STS [R14], R8 ;  /* 0x000000080e007388 */ /* 0x010fe80000000800 */
[----:B-----5:R-:W-:Y:S04]  /*0210*/  STS [R5], R10 ;  /* 0x0000000a05007388 */ /* 0x020fe80000000800 */
[----:B------:R-:W1:Y:S04]  /*0220*/  LDS R9, [R14] ;  /* 0x000000000e097984 */ /* 0x000e680000000800 */
[----:B------:R-:W-:Y:S04]  /*0230*/  LDS R7, [R12] ;  /* 0x000000000c077984 */ /* 0x000fe80000000800 */
[----:B------:R-:W2:Y:S01]  /*0240*/  LDS R16, [R13] ;  /* 0x000000000d107984 */ /* 0x000ea20000000800 */
[----:B0-----:R-:W-:Y:S01]  /*0250*/  LEA R4, R2, UR4, 0x2 ;  /* 0x0000000402047c11 */ /* 0x001fe2000f8e10ff */
[----:B-1----:R-:W-:-:S04]  /*0260*/  FMUL R18, R10, R9 ;  /* 0x000000090a127220 */ /* 0x002fc80000400000 */
[----:B--2---:R-:W-:-:S05]  /*0270*/  FFMA R7, R7, R16, R18 ;  /* 0x0000001007077223 */ /* 0x004fca0000000012 */
[----:B------:R0:W-:Y:S01]  /*0280*/  STS [R4], R7 ;  /* 0x0000000704007388 */ /* 0x0001e20000000800 */
[----:B------:R-:W-:Y:S06]  /*0290*/  BAR.SYNC.DEFER_BLOCKING 0x0 ;  /* 0x0000000000007b1d */ /* 0x000fec0000010000 */
[----:B------:R-:W-:Y:S05]  /*02a0*/  @!P1 BRA `(.L_x_61) ;  /* 0x00000000002c9947 */ /* 0x000fea0003800000 */
[----:B------:R-:W-:-:S07]  /*02b0*/  SHF.R.U32.HI R3, RZ, 0x2, R3 ;  /* 0x00000002ff037819 */ /* 0x000fce0000011603 */
.L_x_62:
[----:B------:R-:W-:-:S13]  /*02c0*/  ISETP.GE.U32.AND P1, PT, R2, R3, PT ;  /* 0x000000030200720c */ /* 0x000fda0003f26070 */
[----:B------:R-:W-:Y:S01]  /*02d0*/  @!P1 LEA R5, R3, R4, 0x2 ;  /* 0x0000000403059211 */ /* 0x000fe200078e10ff */
        /* <DEDUP_REMOVED lines=8> */
.L_x_61:
[----:B------:R-:W-:Y:S05]  /*0360*/  @P0 EXIT ;  /* 0x000000000000094d */ /* 0x000fea0003800000 */
[----:B------:R-:W1:Y:S01]  /*0370*/  S2UR UR5, SR_CgaCtaId ;  /* 0x00000000000579c3 */ /* 0x000e620000008800 */
[----:B------:R-:W-:-:S07]  /*0380*/  UMOV UR4, 0x400 ;  /* 0x0000040000047882 */ /* 0x000fce0000000000 */
[----:B------:R-:W2:Y:S01]  /*0390*/  LDC.64 R2, c[0x0][0x390] ;  /* 0x0000e400ff027b82 */ /* 0x000ea20000000a00 */
[----:B-1----:R-:W-:Y:S01]  /*03a0*/  ULEA UR4, UR5, UR4, 0x18 ;  /* 0x0000000405047291 */ /* 0x002fe2000f8ec0ff */
[----:B--2---:R-:W-:-:S08]  /*03b0*/  IMAD.WIDE R2, R0, 0x4, R2 ;  /* 0x0000000400027825 */ /* 0x004fd000078e0202 */
[----:B------:R-:W1:Y:S04]  /*03c0*/  LDS R5, [UR4] ;  /* 0x00000004ff057984 */ /* 0x000e680008000800 */
[----:B-1----:R-:W-:Y:S01]  /*03d0*/  STG.E desc[UR6][R2.64], R5 ;  /* 0x0000000502007986 */ /* 0x002fe2000c101906 */
[----:B------:R-:W-:Y:S05]  /*03e0*/  EXIT ;  /* 0x000000000000794d */ /* 0x000fea0003800000 */
.L_x_63:
        /* <DEDUP_REMOVED lines=9> */
.L_x_80:


//--------------------- .text._Z12globalMemSumPfi --------------------------
	.section	.text._Z12globalMemSumPfi,"ax",@progbits
	.align	128
        .global         _Z12globalMemSumPfi
        .type           _Z12globalMemSumPfi,@function
        .size           _Z12globalMemSumPfi,(.L_x_81 - _Z12globalMemSumPfi)
        .other          _Z12globalMemSumPfi,@"STO_CUDA_ENTRY STV_DEFAULT"
_Z12globalMemSumPfi:
.text._Z12globalMemSumPfi:
[----:B------:R-:W-:Y:S08]  /*0000*/  LDC R1, c[0x0][0x37c] ;  /* 0x0000df00ff017b82 */ /* 0x000ff00000000800 */
[----:B------:R-:W0:Y:S02]  /*0010*/  LDC R0, c[0x0][0x388] ;  /* 0x0000e200ff007b82 */ /* 0x000e240000000800 */
[----:B0-----:R-:W-:-:S13]  /*0020*/  ISETP.GE.AND P0, PT, R0, 0x2, PT ;  /* 0x000000020000780c */ /* 0x001fda0003f06270 */
[----:B------:R-:W-:Y:S05]  /*0030*/  @!P0 EXIT ;  /* 0x000000000000894d */ /* 0x000fea0003800000 */
[----:B------:R-:W0:Y:S01]  /*0040*/  S2R R9, SR_TID.X ;  /* 0x0000000000097919 */ /* 0x000e220000002100 */
[----:B------:R-:W1:Y:S01]  /*0050*/  S2UR UR4, SR_CTAID.X ;  /* 0x00000000000479c3 */ /* 0x000e620000002500 */
[----:B------:R-:W2:Y:S01]  /*0060*/  LDCU UR5, c[0x0][0x388] ;  /* 0x00007100ff0577ac */ /* 0x000ea20008000800 */
[----:B------:R-:W3:Y:S06]  /*0070*/  LDCU.64 UR6, c[0x0][0x358] ;  /* 0x00006b00ff0677ac */ /* 0x000eec0008000a00 */
[----:B------:R-:W1:Y:S08]  /*0080*/  LDC R0, c[0x0][0x360] ;  /* 0x0000d800ff007b82 */ /* 0x000e700000000800 */
[----:B------:R-:W4:Y:S01]  /*0090*/  LDC.64 R2, c[0x0][0x380] ;  /* 0x0000e000ff027b82 */ /* 0x000f220000000a00 */
[----:B-1----:R-:W-:-:S04]  /*00a0*/  IMAD R0, R0, UR4, RZ ;  /* 0x0000000400007c24 */ /* 0x002fc8000f8e02ff */
[----:B0-----:R-:W-:Y:S02]  /*00b0*/  IMAD R5, R0, 0x2, R9 ;  /* 0x0000000200057824 */ /* 0x001fe400078e0209 */
[----:B--2---:R-:W-:Y:S02]  /*00c0*/  IMAD.U32 R0, RZ, RZ, UR5 ;  /* 0x00000005ff007e24 */ /* 0x004fe4000f8e00ff */
[----:B---34-:R-:W-:-:S07]  /*00d0*/  IMAD.WIDE R2, R5, 0x4, R2 ;  /* 0x0000000405027825 */ /* 0x018fce00078e0202 */
.L_x_66:
[----:B------:R-:W-:Y:S01]  /*00e0*/  SHF.R.U32.HI R6, RZ, 0x1, R0 ;  /* 0x00000001ff067819 */ /* 0x000fe20000011600 */
[----:B------:R-:W-:Y:S03]  /*00f0*/  BSSY.RECONVERGENT B0, `(.L_x_64) ;  /* 0x0000009000007945 */ /* 0x000fe60003800200 */
[----:B------:R-:W-:-:S13]  /*0100*/  ISETP.GE.U32.AND P0, PT, R9, R6, PT ;  /* 0x000000060900720c */ /* 0x000fda0003f06070 */
[----:B0-----:R-:W-:Y:S05]  /*0110*/  @P0 BRA `(.L_x_65) ;  /* 0x0000000000180947 */ /* 0x001fea0003800000 */
[----:B------:R-:W-:Y:S01]  /*0120*/  LEA R4, P0, R6, R2, 0x2 ;  /* 0x0000000206047211 */ /* 0x000fe200078010ff */
[----:B------:R-:W2:Y:S03]  /*0130*/  LDG.E R7, desc[UR6][R2.64] ;  /* 0x0000000602077981 */ /* 0x000ea6000c1e1900 */
[----:B------:R-:W-:-:S05]  /*0140*/  IADD3.X R5, PT, PT, RZ, R3, RZ, P0, !PT ;  /* 0x00000003ff057210 */ /* 0x000fca00007fe4ff */
[----:B------:R-:W2:Y:S02]  /*0150*/  LDG.E R4, desc[UR6][R4.64] ;  /* 0x0000000604047981 */ /* 0x000ea4000c1e1900 */
[----:B--2---:R-:W-:-:S05]  /*0160*/  FADD R7, R4, R7 ;  /* 0x0000000704077221 */ /* 0x004fca0000000000 */
[----:B------:R0:W-:Y:S02]  /*0170*/  STG.E desc[UR6][R2.64], R7 ;  /* 0x0000000702007986 */ /* 0x0001e4000c101906 */
.L_x_65:
[----:B------:R-:W-:Y:S05]  /*0180*/  BSYNC.RECONVERGENT B0 ;  /* 0x0000000000007941 */ /* 0x000fea0003800200 */
.L_x_64:
[----:B------:R-:W-:Y:S01]  /*0190*/  BAR.SYNC.DEFER_BLOCKING 0x0 ;  /* 0x0000000000007b1d */ /* 0x000fe20000010000 */
[----:B------:R-:W-:Y:S01]  /*01a0*/  ISETP.GT.U32.AND P0, PT, R0, 0x3, PT ;  /* 0x000000030000780c */ /* 0x000fe20003f04070 */
[----:B------:R-:W-:-:S12]  /*01b0*/  IMAD.MOV.U32 R0, RZ, RZ, R6 ;  /* 0x000000ffff007224 */ /* 0x000fd800078e0006 */
[----:B------:R-:W-:Y:S05]  /*01c0*/  @P0 BRA `(.L_x_66) ;  /* 0xfffffffc00c40947 */ /* 0x000fea000383ffff */
[----:B------:R-:W-:Y:S05]  /*01d0*/  EXIT ;  /* 0x000000000000794d */ /* 0x000fea0003800000 */
.L_x_67:
        /* <DEDUP_REMOVED lines=10> */
.L_x_81:


//--------------------- .text._Z14naiveGlobalMemPfS_S_i --------------------------
	.section	.text._Z14naiveGlobalMemPfS_S_i,"ax",@progbits
	.align	128
        .global         _Z14naiveGlobalMemPfS_S_i
        .type           _Z14naiveGlobalMemPfS_S_i,@function
        .size           _Z14naiveGlobalMemPfS_S_i,(.L_x_82 - _Z14naiveGlobalMemPfS_S_i)
        .other          _Z14naiveGlobalMemPfS_S_i,@"STO_CUDA_ENTRY STV_DEFAULT"
_Z14naiveGlobalMemPfS_S_i:
.text._Z14naiveGlobalMemPfS_S_i:
[----:B------:R-:W-:Y:S01]  /*0000*/  LDC R1, c[0x0][0x37c] ;  /* 0x0000df00ff017b82 */ /* 0x000fe20000000800 */
[----:B------:R-:W0:Y:S07]  /*0010*/  S2R R0, SR_TID.X ;  /* 0x0000000000007919 */ /* 0x000e2e0000002100 */
[----:B------:R-:W1:Y:S08]  /*0020*/  S2UR UR4, SR_CTAID.X ;  /* 0x00000000000479c3 */ /* 0x000e700000002500 */
[----:B------:R-:W1:Y:S08]  /*0030*/  LDC R7, c[0x0][0x360] ;  /* 0x0000d800ff077b82 */ /* 0x000e700000000800 */
[----:B------:R-:W2:Y:S08]  /*0040*/  LDC R12, c[0x0][0x398] ;  /* 0x0000e600ff0c7b82 */ /* 0x000eb00000000800 */
[----:B------:R-:W3:Y:S08]  /*0050*/  LDC.64 R2, c[0x0][0x380] ;  /* 0x0000e000ff027b82 */ /* 0x000ef00000000a00 */
[----:B------:R-:W4:Y:S01]  /*0060*/  LDC.64 R4, c[0x0][0x388] ;  /* 0x0000e200ff047b82 */ /* 0x000f220000000a00 */
[----:B-1----:R-:W-:Y:S01]  /*0070*/  IMAD R7, R7, UR4, RZ ;  /* 0x0000000407077c24 */ /* 0x002fe2000f8e02ff */
[----:B------:R-:W1:Y:S04]  /*0080*/  LDCU.64 UR4, c[0x0][0x358] ;  /* 0x00006b00ff0477ac */ /* 0x000e680008000a00 */
[----:B0-----:R-:W-:-:S02]  /*0090*/  LEA R13, R7, R0, 0x1 ;  /* 0x00000000070d7211 */ /* 0x001fc400078e08ff */
[----:B--2---:R-:W-:Y:S01]  /*00a0*/  LEA.HI R6, R12, R12, RZ, 0x1 ;  /* 0x0000000c0c067211 */ /* 0x004fe200078f08ff */
[----:B------:R-:W0:Y:S03]  /*00b0*/  LDC.64 R10, c[0x0][0x390] ;  /* 0x0000e400ff0a7b82 */ /* 0x000e260000000a00 */
[----:B------:R-:W-:Y:S01]  /*00c0*/  SHF.R.S32.HI R9, RZ, 0x1, R6 ;  /* 0x00000001ff097819 */ /* 0x000fe20000011406 */
[----:B---3--:R-:W-:-:S04]  /*00d0*/  IMAD.WIDE R2, R13, 0x4, R2 ;  /* 0x000000040d027825 */ /* 0x008fc800078e0202 */
[----:B------:R-:W-:Y:S02]  /*00e0*/  IMAD.WIDE R6, R9, 0x4, R2 ;  /* 0x0000000409067825 */ /* 0x000fe400078e0202 */
[----:B-1----:R-:W2:Y:S02]  /*00f0*/  LDG.E R2, desc[UR4][R2.64] ;  /* 0x0000000402027981 */ /* 0x002ea4000c1e1900 */
[----:B----4-:R-:W-:Y:S02]  /*0100*/  IMAD.WIDE R4, R13, 0x4, R4 ;  /* 0x000000040d047825 */ /* 0x010fe400078e0204 */
[----:B------:R-:W3:Y:S02]  /*0110*/  LDG.E R6, desc[UR4][R6.64] ;  /* 0x0000000406067981 */ /* 0x000ee4000c1e1900 */
[----:B------:R-:W-:Y:S02]  /*0120*/  IMAD.WIDE R8, R9, 0x4, R4 ;  /* 0x0000000409087825 */ /* 0x000fe400078e0204 */
[----:B------:R-:W2:Y:S04]  /*0130*/  LDG.E R5, desc[UR4][R4.64] ;  /* 0x0000000404057981 */ /* 0x000ea8000c1e1900 */
[----:B------:R-:W3:Y:S01]  /*0140*/  LDG.E R9, desc[UR4][R8.64] ;  /* 0x0000000408097981 */ /* 0x000ee2000c1e1900 */
[----:B0-----:R-:W-:Y:S01]  /*0150*/  IMAD.WIDE R10, R13, 0x4, R10 ;  /* 0x000000040d0a7825 */ /* 0x001fe200078e020a */
[----:B------:R-:W-:-:S03]  /*0160*/  ISETP.GE.AND P0, PT, R12, 0x4, PT ;  /* 0x000000040c00780c */ /* 0x000fc60003f06270 */
[----:B---3--:R-:W-:-:S04]  /*0170*/  FMUL R15, R6, R9 ;  /* 0x00000009060f7220 */ /* 0x008fc80000400000 */
[----:B--2---:R-:W-:-:S05]  /*0180*/  FFMA R15, R2, R5, R15 ;  /* 0x00000005020f7223 */ /* 0x004fca000000000f */
[----:B------:R0:W-:Y:S01]  /*0190*/  STG.E desc[UR4][R10.64], R15 ;  /* 0x0000000f0a007986 */ /* 0x0001e2000c101904 */
[----:B------:R-:W-:Y:S06]  /*01a0*/  BAR.SYNC.DEFER_BLOCKING 0x0 ;  /* 0x0000000000007b1d */ /* 0x000fec0000010000 */
[----:B------:R-:W-:Y:S05]  /*01b0*/  @!P0 EXIT ;  /* 0x000000000000894d */ /* 0x000fea0003800000 */
[----:B------:R-:W-:-:S07]  /*01c0*/  SHF.R.U32.HI R5, RZ, 0x2, R12 ;  /* 0x00000002ff057819 */ /* 0x000fce000001160c */
.L_x_70:
[----:B------:R-:W-:Y:S01]  /*01d0*/  ISETP.GE.U32.AND P0, PT, R0, R5, PT ;  /* 0x000000050000720c */ /* 0x000fe20003f06070 */
[----:B------:R-:W-:-:S12]  /*01e0*/  BSSY.RECONVERGENT B0, `(.L_x_68) ;  /* 0x0000008000007945 */ /* 0x000fd80003800200 */
[----:B-1----:R-:W-:Y:S05]  /*01f0*/  @P0 BRA `(.L_x_69) ;  /* 0x0000000000180947 */ /* 0x002fea0003800000 */
[----:B------:R-:W-:Y:S01]  /*0200*/  LEA R2, P0, R5, R10, 0x2 ;  /* 0x0000000a05027211 */ /* 0x000fe200078010ff */
[----:B------:R-:W2:Y:S03]  /*0210*/  LDG.E R7, desc[UR4][R10.64] ;  /* 0x000000040a077981 */ /* 0x000ea6000c1e1900 */
[----:B------:R-:W-:-:S05]  /*0220*/  IADD3.X R3, PT, PT, RZ, R11, RZ, P0, !PT ;  /* 0x0000000bff037210 */ /* 0x000fca00007fe4ff */
[----:B------:R-:W2:Y:S02]  /*0230*/  LDG.E R2, desc[UR4][R2.64] ;  /* 0x0000000402027981 */ /* 0x000ea4000c1e1900 */
[----:B--2---:R-:W-:-:S05]  /*0240*/  FADD R7, R2, R7 ;  /* 0x0000000702077221 */ /* 0x004fca0000000000 */
[----:B------:R1:W-:Y:S02]  /*0250*/  STG.E desc[UR4][R10.64], R7 ;  /* 0x000000070a007986 */ /* 0x0003e4000c101904 */
.L_x_69:
[----:B------:R-:W-:Y:S05]  /*0260*/  BSYNC.RECONVERGENT B0 ;  /* 0x0000000000007941 */ /* 0x000fea0003800200 */
.L_x_68:
[----:B------:R-:W-:Y:S01]  /*0270*/  BAR.SYNC.DEFER_BLOCKING 0x0 ;  /* 0x0000000000007b1d */ /* 0x000fe20000010000 */
[----:B------:R-:W-:Y:S02]  /*0280*/  ISETP.GT.U32.AND P0, PT, R5, 0x1, PT ;  /* 0x000000010500780c */ /* 0x000fe40003f04070 */
[----:B------:R-:W-:-:S11]  /*0290*/  SHF.R.U32.HI R5, RZ, 0x1, R5 ;  /* 0x00000001ff057819 */ /* 0x000fd60000011605 */
[----:B------:R-:W-:Y:S05]  /*02a0*/  @P0 BRA `(.L_x_70) ;  /* 0xfffffffc00c80947 */ /* 0x000fea000383ffff */
[----:B------:R-:W-:Y:S05]  /*02b0*/  EXIT ;  /* 0x000000000000794d */ /* 0x000fea0003800000 */
.L_x_71:
        /* <DEDUP_REMOVED lines=12> */
.L_x_82:


//--------------------- .text._Z5alignPfS_i       --------------------------
	.section	.text._Z5alignPfS_i,"ax",@progbits
	.align	128
        .global         _Z5alignPfS_i
        .type           _Z5alignPfS_i,@function
        .size           _Z5alignPfS_i,(.L_x_83 - _Z5alignPfS_i)
        .other          _Z5alignPfS_i,@"STO_CUDA_ENTRY STV_DEFAULT"
_Z5alignPfS_i:
.text._Z5alignPfS_i:
[----:B------:R-:W-:Y:S01]  /*0000*/  LDC R1, c[0x0][0x37c] ;  /* 0x0000df00ff017b82 */ /* 0x000fe20000000800 */
[----:B------:R-:W0:Y:S07]  /*0010*/  S2R R7, SR_TID.X ;  /* 0x0000000000077919 */ /* 0x000e2e0000002100 */
[----:B------:R-:W0:Y:S01]  /*0020*/  S2UR UR6, SR_CTAID.X ;  /* 0x00000000000679c3 */ /* 0x000e220000002500 */
[----:B------:R-:W1:Y:S01]  /*0030*/  LDCU UR7, c[0x0][0x390] ;  /* 0x00007200ff0777ac */ /* 0x000e620008000800 */
[----:B------:R-:W2:Y:S06]  /*0040*/  LDCU.64 UR4, c[0x0][0x358] ;  /* 0x00006b00ff0477ac */ /* 0x000eac0008000a00 */
[----:B------:R-:W0:Y:S08]  /*0050*/  LDC R0, c[0x0][0x360] ;  /* 0x0000d800ff007b82 */ /* 0x000e300000000800 */
[----:B------:R-:W3:Y:S01]  /*0060*/  LDC.64 R2, c[0x0][0x380] ;  /* 0x0000e000ff027b82 */ /* 0x000ee20000000a00 */
[----:B0-----:R-:W-:-:S04]  /*0070*/  IMAD R7, R0, UR6, R7 ;  /* 0x0000000600077c24 */ /* 0x001fc8000f8e0207 */
[----:B-1----:R-:W-:-:S04]  /*0080*/  IMAD R5, R7, UR7, RZ ;  /* 0x0000000707057c24 */ /* 0x002fc8000f8e02ff */
[----:B---3--:R-:W-:Y:S02]  /*0090*/  IMAD.WIDE R2, R5, 0x4, R2 ;  /* 0x0000000405027825 */ /* 0x008fe400078e0202 */
[----:B------:R-:W0:Y:S04]  /*00a0*/  LDC.64 R4, c[0x0][0x388] ;  /* 0x0000e200ff047b82 */ /* 0x000e280000000a00 */
[----:B--2---:R-:W2:Y:S01]  /*00b0*/  LDG.E R3, desc[UR4][R2.64] ;  /* 0x0000000402037981 */ /* 0x004ea2000c1e1900 */
[----:B0-----:R-:W-:-:S05]  /*00c0*/  IMAD.WIDE R4, R7, 0x4, R4 ;  /* 0x0000000407047825 */ /* 0x001fca00078e0204 */
[----:B--2---:R-:W-:Y:S01]  /*00d0*/  STG.E desc[UR4][R4.64], R3 ;  /* 0x0000000304007986 */ /* 0x004fe2000c101904 */
[----:B------:R-:W-:Y:S05]  /*00e0*/  EXIT ;  /* 0x000000000000794d */ /* 0x000fea0003800000 */
.L_x_72:
        /* <DEDUP_REMOVED lines=9> */
.L_x_83:


//--------------------- .text._Z4copyPfS_         --------------------------
	.section	.text._Z4copyPfS_,"ax",@progbits
	.align	128
        .global         _Z4copyPfS_
        .type           _Z4copyPfS_,@function
        .size           _Z4copyPfS_,(.L_x_84 - _Z4copyPfS_)
        .other          _Z4copyPfS_,@"STO_CUDA_ENTRY STV_DEFAULT"
_Z4copyPfS_:
.text._Z4copyPfS_:
[----:B------:R-:W-:Y:S01]  /*0000*/  LDC R1, c[0x0][0x37c] ;  /* 0x0000df00ff017b82 */ /* 0x000fe20000000800 */
[----:B------:R-:W0:Y:S07]  /*0010*/  S2R R7, SR_TID.X ;  /* 0x0000000000077919 */ /* 0x000e2e0000002100 */
[----:B------:R-:W0:Y:S01]  /*0020*/  S2UR UR6, SR_CTAID.X ;  /* 0x00000000000679c3 */ /* 0x000e220000002500 */
[----:B------:R-:W1:Y:S07]  /*0030*/  LDCU.64 UR4, c[0x0][0x358] ;  /* 0x00006b00ff0477ac */ /* 0x000e6e0008000a00 */
[----:B------:R-:W0:Y:S08]  /*0040*/  LDC R0, c[0x0][0x360] ;  /* 0x0000d800ff007b82 */ /* 0x000e300000000800 */
[----:B------:R-:W2:Y:S08]  /*0050*/  LDC.64 R2, c[0x0][0x380] ;  /* 0x0000e000ff027b82 */ /* 0x000eb00000000a00 */
[----:B------:R-:W3:Y:S01]  /*0060*/  LDC.64 R4, c[0x0][0x388] ;  /* 0x0000e200ff047b82 */ /* 0x000ee20000000a00 */
[----:B0-----:R-:W-:-:S04]  /*0070*/  IMAD R7, R0, UR6, R7 ;  /* 0x0000000600077c24 */ /* 0x001fc8000f8e0207 */
[----:B--2---:R-:W-:-:S06]  /*0080*/  IMAD.WIDE R2, R7, 0x4, R2 ;  /* 0x0000000407027825 */ /* 0x004fcc00078e0202 */
[----:B-1----:R-:W2:Y:S01]  /*0090*/  LDG.E R3, desc[UR4][R2.64] ;  /* 0x0000000402037981 */ /* 0x002ea2000c1e1900 */
[----:B---3--:R-:W-:-:S05]  /*00a0*/  IMAD.WIDE R4, R7, 0x4, R4 ;  /* 0x0000000407047825 */ /* 0x008fca00078e0204 */
[----:B--2---:R-:W-:Y:S01]  /*00b0*/  STG.E desc[UR4][R4.64], R3 ;  /* 0x0000000304007986 */ /* 0x004fe2000c101904 */
[----:B------:R-:W-:Y:S05]  /*00c0*/  EXIT ;  /* 0x000000000000794d */ /* 0x000fea0003800000 */
.L_x_73:
        /* <DEDUP_REMOVED lines=11> */
.L_x_84:


//--------------------- .text._Z8printValPf       --------------------------
	.section	.text._Z8printValPf,"ax",@progbits
	.align	128
        .global         _Z8printValPf
        .type           _Z8printValPf,@function
        .size           _Z8printValPf,(.L_x_85 - _Z8printValPf)
        .other          _Z8printValPf,@"STO_CUDA_ENTRY STV_DEFAULT"
_Z8printValPf:
.text._Z8printValPf:
[----:B------:R-:W0:Y:S01]  /*0000*/  LDC R1, c[0x0][0x37c] ;  /* 0x0000df00ff017b82 */ /* 0x000e220000000800 */
[----:B------:R-:W1:Y:S07]  /*0010*/  S2R R5, SR_TID.X ;  /* 0x0000000000057919 */ /* 0x000e6e0000002100 */
[----:B------:R-:W1:Y:S01]  /*0020*/  LDC.64 R2, c[0x0][0x380] ;  /* 0x0000e000ff027b82 */ /* 0x000e620000000a00 */
[----:B------:R-:W2:Y:S01]  /*0030*/  LDCU.64 UR4, c[0x0][0x358] ;  /* 0x00006b00ff0477ac */ /* 0x000ea20008000a00 */
[----:B0-----:R-:W-:Y:S01]  /*0040*/  VIADD R1, R1, 0xfffffff8 ;  /* 0xfffffff801017836 */ /* 0x001fe20000000000 */
[----:B------:R-:W0:Y:S01]  /*0050*/  LDCU.64 UR6, c[0x4][0x8] ;  /* 0x01000100ff0677ac */ /* 0x000e220008000a00 */
[----:B-1----:R-:W-:-:S06]  /*0060*/  IMAD.WIDE.U32 R2, R5, 0x4, R2 ;  /* 0x0000000405027825 */ /* 0x002fcc00078e0002 */
[----:B--2---:R-:W2:Y:S01]  /*0070*/  LDG.E R2, desc[UR4][R2.64] ;  /* 0x0000000402027981 */ /* 0x004ea2000c1e1900 */
[----:B------:R-:W-:Y:S01]  /*0080*/  MOV R0, 0x10 ;  /* 0x0000001000007802 */ /* 0x000fe20000000f00 */
[----:B------:R-:W1:Y:S01]  /*0090*/  LDCU UR4, c[0x0][0x2f8] ;  /* 0x00005f00ff0477ac */ /* 0x000e620008000800 */
[----:B0-----:R-:W-:Y:S01]  /*00a0*/  IMAD.U32 R4, RZ, RZ, UR6 ;  /* 0x00000006ff047e24 */ /* 0x001fe2000f8e00ff */
[----:B------:R-:W-:Y:S01]  /*00b0*/  MOV R5, UR7 ;  /* 0x0000000700057c02 */ /* 0x000fe20008000f00 */
[----:B------:R0:W3:Y:S01]  /*00c0*/  LDC.64 R10, c[0x4][R0] ;  /* 0x01000000000a7b82 */ /* 0x0000e20000000a00 */
[----:B------:R-:W4:Y:S01]  /*00d0*/  LDCU UR5, c[0x0][0x2fc] ;  /* 0x00005f80ff0577ac */ /* 0x000f220008000800 */
[----:B-1----:R-:W-:-:S05]  /*00e0*/  IADD3 R6, P0, PT, R1, UR4, RZ ;  /* 0x0000000401067c10 */ /* 0x002fca000ff1e0ff */
[----:B----4-:R-:W-:Y:S01]  /*00f0*/  IMAD.X R7, RZ, RZ, UR5, P0 ;  /* 0x00000005ff077e24 */ /* 0x010fe200080e06ff */
[----:B--2---:R-:W1:Y:S02]  /*0100*/  F2F.F64.F32 R8, R2 ;  /* 0x0000000200087310 */ /* 0x004e640000201800 */
[----:B-1-3--:R0:W-:Y:S05]  /*0110*/  STL.64 [R1], R8 ;  /* 0x0000000801007387 */ /* 0x00a1ea0000100a00 */
[----:B------:R-:W-:-:S07]  /*0120*/  LEPC R20, `(.L_x_74) ;  /* 0x000000001014794e */ /* 0x000fce0000000000 */
[----:B0-----:R-:W-:Y:S05]  /*0130*/  CALL.ABS.NOINC R10 ;  /* 0x000000000a007343 */ /* 0x001fea0003c00000 */
.L_x_74:
[----:B------:R-:W-:Y:S05]  /*0140*/  EXIT ;  /* 0x000000000000794d */ /* 0x000fea0003800000 */
.L_x_75:
        /* <DEDUP_REMOVED lines=11> */
.L_x_85:


//--------------------- .text._Z8printArrPf       --------------------------
	.section	.text._Z8printArrPf,"ax",@progbits
	.align	128
        .global         _Z8printArrPf
        .type           _Z8printArrPf,@function
        .size           _Z8printArrPf,(.L_x_86 - _Z8printArrPf)
        .other          _Z8printArrPf,@"STO_CUDA_ENTRY STV_DEFAULT"
_Z8printArrPf:
.text._Z8printArrPf:
[----:B------:R-:W0:Y:S01]  /*0000*/  LDC R1, c[0x0][0x37c] ;  /* 0x0000df00ff017b82 */ /* 0x000e220000000800 */
[----:B------:R-:W1:Y:S01]  /*0010*/  S2R R0, SR_TID.X ;  /* 0x0000000000007919 */ /* 0x000e620000002100 */
[----:B------:R-:W2:Y:S06]  /*0020*/  LDCU UR6, c[0x0][0x2fc] ;  /* 0x00005f80ff0677ac */ /* 0x000eac0008000800 */
[----:B------:R-:W1:Y:S01]  /*0030*/  S2UR UR7, SR_CTAID.X ;  /* 0x00000000000779c3 */ /* 0x000e620000002500 */
[----:B0-----:R-:W-:Y:S01]  /*0040*/  VIADD R1, R1, 0xfffffff0 ;  /* 0xfffffff001017836 */ /* 0x001fe20000000000 */
[----:B------:R-:W0:Y:S06]  /*0050*/  LDCU.64 UR4, c[0x0][0x358] ;  /* 0x00006b00ff0477ac */ /* 0x000e2c0008000a00 */
[----:B------:R-:W3:Y:S01]  /*0060*/  LDC.64 R2, c[0x0][0x380] ;  /* 0x0000e000ff027b82 */ /* 0x000ee20000000a00 */
[----:B------:R-:W-:Y:S01]  /*0070*/  MOV R10, 0x10 ;  /* 0x00000010000a7802 */ /* 0x000fe20000000f00 */
[----:B------:R-:W4:Y:S06]  /*0080*/  LDCU.64 UR8, c[0x4][URZ] ;  /* 0x01000000ff0877ac */ /* 0x000f2c0008000a00 */
[----:B------:R-:W1:Y:S02]  /*0090*/  LDC R5, c[0x0][0x360] ;  /* 0x0000d800ff057b82 */ /* 0x000e640000000800 */
[----:B-1----:R-:W-:-:S04]  /*00a0*/  IMAD R0, R5, UR7, R0 ;  /* 0x0000000705007c24 */ /* 0x002fc8000f8e0200 */
[----:B---3--:R-:W-:-:S06]  /*00b0*/  IMAD.WIDE R2, R0, 0x4, R2 ;  /* 0x0000000400027825 */ /* 0x008fcc00078e0202 */
[----:B0-----:R-:W3:Y:S01]  /*00c0*/  LDG.E R2, desc[UR4][R2.64] ;  /* 0x0000000402027981 */ /* 0x001ee2000c1e1900 */
[----:B------:R-:W0:Y:S01]  /*00d0*/  LDCU UR4, c[0x0][0x2f8] ;  /* 0x00005f00ff0477ac */ /* 0x000e220008000800 */
[----:B------:R-:W1:Y:S01]  /*00e0*/  LDC.64 R10, c[0x4][R10] ;  /* 0x010000000a0a7b82 */ /* 0x000e620000000a00 */
[----:B----4-:R-:W-:Y:S01]  /*00f0*/  IMAD.U32 R4, RZ, RZ, UR8 ;  /* 0x00000008ff047e24 */ /* 0x010fe2000f8e00ff */
[----:B------:R4:W-:Y:S01]  /*0100*/  STL [R1], R0 ;  /* 0x0000000001007387 */ /* 0x0009e20000100800 */
[----:B------:R-:W-:Y:S02]  /*0110*/  MOV R5, UR9 ;  /* 0x0000000900057c02 */ /* 0x000fe40008000f00 */
[----:B0-----:R-:W-:-:S04]  /*0120*/  IADD3 R6, P0, PT, R1, UR4, RZ ;  /* 0x0000000401067c10 */ /* 0x001fc8000ff1e0ff */
[----:B--2---:R-:W-:Y:S01]  /*0130*/  IADD3.X R7, PT, PT, RZ, UR6, RZ, P0, !PT ;  /* 0x00000006ff077c10 */ /* 0x004fe200087fe4ff */
[----:B---3--:R-:W0:Y:S02]  /*0140*/  F2F.F64.F32 R8, R2 ;  /* 0x0000000200087310 */ /* 0x008e240000201800 */
[----:B01----:R4:W-:Y:S06]  /*0150*/  STL.64 [R1+0x8], R8 ;  /* 0x0000080801007387 */ /* 0x0039ec0000100a00 */
[----:B------:R-:W-:-:S07]  /*0160*/  LEPC R20, `(.L_x_76) ;  /* 0x000000001014794e */ /* 0x000fce0000000000 */
[----:B----4-:R-:W-:Y:S05]  /*0170*/  CALL.ABS.NOINC R10 ;  /* 0x000000000a007343 */ /* 0x010fea0003c00000 */
.L_x_76:
[----:B------:R-:W-:Y:S05]  /*0180*/  EXIT ;  /* 0x000000000000794d */ /* 0x000fea0003800000 */
.L_x_77:
        /* <DEDUP_REMOVED lines=15> */
.L_x_86:


//--------------------- .nv.global.init           --------------------------
	.section	.nv.global.init,"aw",@progbits
.nv.global.init:
	.type		$str$1,@object
	.size		$str$1,($str - $str$1)
$str$1:
        /*0000*/ 	.byte	0x54, 0x68, 0x65, 0x20, 0x72, 0x65, 0x71, 0x75, 0x65, 0x73, 0x74, 0x65, 0x64, 0x20, 0x56, 0x61
        /*0010*/ 	.byte	0x6c, 0x75, 0x65, 0x20, 0x69, 0x73, 0x20, 0x25, 0x66, 0x0a, 0x00
	.type		$str,@object
	.size		$str,(.L_0 - $str)
$str:
        /*001b*/ 	.byte	0x46, 0x72, 0x6f, 0x6d, 0x20, 0x50, 0x72, 0x69, 0x6e, 0x74, 0x41, 0x72, 0x72, 0x3a, 0x20, 0x72
        /*002b*/ 	.byte	0x65, 0x73, 0x5b, 0x25, 0x64, 0x5d, 0x20, 0x3d, 0x20, 0x25, 0x66, 0x0a, 0x00
.L_0:


//--------------------- .nv.shared._Z12naiveWarpRedPfS_S_i --------------------------
	.section	.nv.shared._Z12naiveWarpRedPfS_S_i,"aw",@nobits
	.sectionflags	@""
	.align	16
	.zero		1024


//--------------------- .nv.shared.reserved.0     --------------------------
	.section	.nv.shared.reserved.0,"aw",@nobits
	.weak		__nv_reservedSMEM_offset_0_alias
	.size		__nv_reservedSMEM_offset_0_alias, 0, 64
	.other		__nv_reservedSMEM_offset_0_alias,@"STO_CUDA_RESERVED_SHARED STV_DEFAULT"
__nv_reservedSMEM_offset_0_alias:
	.zero		0
	.zero		64


//--------------------- .nv.shared._Z12sharedMemSumPfi --------------------------
	.section	.nv.shared._Z12sharedMemSumPfi,"aw",@nobits
	.sectionflags	@""
	.align	16
	.zero		1024


//--------------------- .nv.shared._Z14naiveSharedMemPfS_S_i --------------------------
	.section	.nv.shared._Z14naiveSharedMemPfS_S_i,"aw",@nobits
	.sectionflags	@""
	.align	16
	.zero		1024


//--------------------- .nv.shared._Z12globalMemSumPfi --------------------------
	.section	.nv.shared._Z12globalMemSumPfi,"aw",@nobits
	.sectionflags	@""
	.align	16
	.zero		1024


//--------------------- .nv.shared._Z14naiveGlobalMemPfS_S_i --------------------------
	.section	.nv.shared._Z14naiveGlobalMemPfS_S_i,"aw",@nobits
	.sectionflags	@""
	.align	16
	.zero		1024


//--------------------- .nv.shared._Z5alignPfS_i  --------------------------
	.section	.nv.shared._Z5alignPfS_i,"aw",@nobits
	.sectionflags	@""
	.align	16
	.zero		1024


//--------------------- .nv.shared._Z4copyPfS_    --------------------------
	.section	.nv.shared._Z4copyPfS_,"aw",@nobits
	.sectionflags	@""
	.align	16
	.zero		1024


//--------------------- .nv.shared._Z8printValPf  --------------------------
	.section	.nv.shared._Z8printValPf,"aw",@nobits
	.sectionflags	@""
	.align	16
	.zero		1024


//--------------------- .nv.shared._Z8printArrPf  --------------------------
	.section	.nv.shared._Z8printArrPf,"aw",@nobits
	.sectionflags	@""
	.align	16
	.zero		1024


//--------------------- .nv.constant0._Z12naiveWarpRedPfS_S_i --------------------------
	.section	.nv.constant0._Z12naiveWarpRedPfS_S_i,"a",@progbits
	.sectionflags	@""
	.align	4
.nv.constant0._Z12naiveWarpRedPfS_S_i:
	.zero		924


//--------------------- .nv.constant0._Z12sharedMemSumPfi --------------------------
	.section	.nv.constant0._Z12sharedMemSumPfi,"a",@progbits
	.sectionflags	@""
	.align	4
.nv.constant0._Z12sharedMemSumPfi:
	.zero		908


//--------------------- .nv.constant0._Z14naiveSharedMemPfS_S_i --------------------------
	.section	.nv.constant0._Z14naiveSharedMemPfS_S_i,"a",@progbits
	.sectionflags	@""
	.align	4
.nv.constant0._Z14naiveSharedMemPfS_S_i:
	.zero		924


//--------------------- .nv.constant0._Z12globalMemSumPfi --------------------------
	.section	.nv.constant0._Z12globalMemSumPfi,"a",@progbits
	.sectionflags	@""
	.align	4
.nv.constant0._Z12globalMemSumPfi:
	.zero		908


//--------------------- .nv.constant0._Z14naiveGlobalMemPfS_S_i --------------------------
	.section	.nv.constant0._Z14naiveGlobalMemPfS_S_i,"a",@progbits
	.sectionflags	@""
	.align	4
.nv.constant0._Z14naiveGlobalMemPfS_S_i:
	.zero		924


//--------------------- .nv.constant0._Z5alignPfS_i --------------------------
	.section	.nv.constant0._Z5alignPfS_i,"a",@progbits
	.sectionflags	@""
	.align	4
.nv.constant0._Z5alignPfS_i:
	.zero		916


//--------------------- .nv.constant0._Z4copyPfS_ --------------------------
	.section	.nv.constant0._Z4copyPfS_,"a",@progbits
	.sectionflags	@""
	.align	4
.nv.constant0._Z4copyPfS_:
	.zero		912


//--------------------- .nv.constant0._Z8printValPf --------------------------
	.section	.nv.constant0._Z8printValPf,"a",@progbits
	.sectionflags	@""
	.align	4
.nv.constant0._Z8printValPf:
	.zero		904


//--------------------- .nv.constant0._Z8printArrPf --------------------------
	.section	.nv.constant0._Z8printArrPf,"a",@progbits
	.sectionflags	@""
	.align	4
.nv.constant0._Z8printArrPf:
	.zero		904


//--------------------- SYMBOLS --------------------------

	.type		.nv.reservedSmem.offset0,@object
	.size		.nv.reservedSmem.offset0,0x4
	.type		.nv.reservedSmem.cap,@object
	.size		.nv.reservedSmem.cap,0x4
	.type		vprintf,@function
